//
// Generated by NVIDIA NVVM Compiler
//
// Compiler Build ID: CL-36424714
// Cuda compilation tools, release 13.0, V13.0.88
// Based on NVVM 20.0.0
//

.version 9.0
.target sm_100
.address_size 64

	// .globl	macd_batch_f32

.visible .entry macd_batch_f32(
	.param .u64 .ptr .align 1 macd_batch_f32_param_0,
	.param .u64 .ptr .align 1 macd_batch_f32_param_1,
	.param .u64 .ptr .align 1 macd_batch_f32_param_2,
	.param .u64 .ptr .align 1 macd_batch_f32_param_3,
	.param .u32 macd_batch_f32_param_4,
	.param .u32 macd_batch_f32_param_5,
	.param .u32 macd_batch_f32_param_6,
	.param .u64 .ptr .align 1 macd_batch_f32_param_7,
	.param .u64 .ptr .align 1 macd_batch_f32_param_8,
	.param .u64 .ptr .align 1 macd_batch_f32_param_9
)
{
	.reg .pred 	%p<127>;
	.reg .b16 	%rs<27>;
	.reg .b32 	%r<152>;
	.reg .b32 	%f<356>;
	.reg .b64 	%rd<113>;

	ld.param.u64 	%rd20, [macd_batch_f32_param_0];
	ld.param.u64 	%rd14, [macd_batch_f32_param_1];
	ld.param.u64 	%rd15, [macd_batch_f32_param_2];
	ld.param.u64 	%rd16, [macd_batch_f32_param_3];
	ld.param.u32 	%r87, [macd_batch_f32_param_4];
	ld.param.u32 	%r88, [macd_batch_f32_param_5];
	ld.param.u32 	%r89, [macd_batch_f32_param_6];
	ld.param.u64 	%rd17, [macd_batch_f32_param_7];
	ld.param.u64 	%rd18, [macd_batch_f32_param_8];
	ld.param.u64 	%rd19, [macd_batch_f32_param_9];
	cvta.to.global.u64 	%rd1, %rd19;
	cvta.to.global.u64 	%rd2, %rd18;
	cvta.to.global.u64 	%rd3, %rd17;
	cvta.to.global.u64 	%rd4, %rd20;
	mov.u32 	%r1, %ctaid.x;
	setp.ge.s32 	%p4, %r1, %r89;
	setp.lt.s32 	%p5, %r87, 1;
	or.pred  	%p6, %p5, %p4;
	@%p6 bra 	$L__BB0_81;
	cvta.to.global.u64 	%rd21, %rd14;
	cvta.to.global.u64 	%rd22, %rd15;
	cvta.to.global.u64 	%rd23, %rd16;
	mul.wide.u32 	%rd24, %r1, 4;
	add.s64 	%rd25, %rd21, %rd24;
	ld.global.nc.u32 	%r2, [%rd25];
	add.s64 	%rd26, %rd22, %rd24;
	ld.global.nc.u32 	%r90, [%rd26];
	add.s64 	%rd27, %rd23, %rd24;
	ld.global.nc.u32 	%r4, [%rd27];
	min.s32 	%r91, %r2, %r90;
	setp.lt.s32 	%p7, %r91, 1;
	@%p7 bra 	$L__BB0_81;
	setp.lt.s32 	%p8, %r4, 1;
	setp.ge.s32 	%p9, %r88, %r87;
	or.pred  	%p10, %p9, %p8;
	@%p10 bra 	$L__BB0_81;
	mul.lo.s32 	%r5, %r87, %r1;
	add.s32 	%r148, %r90, %r88;
	add.s32 	%r7, %r148, -1;
	add.s32 	%r92, %r4, %r148;
	add.s32 	%r8, %r92, -2;
	mov.u32 	%r9, %tid.x;
	setp.ge.u32 	%p11, %r9, %r87;
	@%p11 bra 	$L__BB0_10;
	mov.u32 	%r10, %ntid.x;
	mov.u32 	%r126, %r9;
$L__BB0_5:
	setp.ge.s32 	%p12, %r126, %r7;
	@%p12 bra 	$L__BB0_7;
	add.s32 	%r93, %r126, %r5;
	mul.wide.s32 	%rd28, %r93, 4;
	add.s64 	%rd29, %rd3, %rd28;
	mov.b32 	%r94, 2143289344;
	st.global.u32 	[%rd29], %r94;
$L__BB0_7:
	setp.ge.s32 	%p13, %r126, %r8;
	@%p13 bra 	$L__BB0_9;
	add.s32 	%r95, %r126, %r5;
	mul.wide.s32 	%rd30, %r95, 4;
	add.s64 	%rd31, %rd2, %rd30;
	mov.b32 	%r96, 2143289344;
	st.global.u32 	[%rd31], %r96;
	add.s64 	%rd32, %rd1, %rd30;
	st.global.u32 	[%rd32], %r96;
$L__BB0_9:
	add.s32 	%r126, %r126, %r10;
	setp.lt.s32 	%p14, %r126, %r87;
	@%p14 bra 	$L__BB0_5;
$L__BB0_10:
	setp.ne.s32 	%p15, %r9, 0;
	@%p15 bra 	$L__BB0_81;
	setp.lt.s32 	%p16, %r2, 1;
	mov.f32 	%f317, 0f00000000;
	@%p16 bra 	$L__BB0_18;
	not.b32 	%r98, %r88;
	add.s32 	%r99, %r87, %r98;
	add.s32 	%r100, %r2, -1;
	min.u32 	%r101, %r99, %r100;
	add.s32 	%r13, %r101, 1;
	and.b32  	%r14, %r13, 3;
	setp.lt.u32 	%p17, %r101, 3;
	mov.f32 	%f317, 0f00000000;
	mov.b32 	%r129, 0;
	@%p17 bra 	$L__BB0_15;
	and.b32  	%r129, %r13, -4;
	neg.s32 	%r128, %r129;
	add.s64 	%rd5, %rd4, 8;
	mov.f32 	%f317, 0f00000000;
	mov.u32 	%r127, %r88;
$L__BB0_14:
	mul.wide.s32 	%rd33, %r127, 4;
	add.s64 	%rd34, %rd5, %rd33;
	ld.global.nc.f32 	%f95, [%rd34+-8];
	add.f32 	%f96, %f317, %f95;
	ld.global.nc.f32 	%f97, [%rd34+-4];
	add.f32 	%f98, %f96, %f97;
	ld.global.nc.f32 	%f99, [%rd34];
	add.f32 	%f100, %f98, %f99;
	ld.global.nc.f32 	%f101, [%rd34+4];
	add.f32 	%f317, %f100, %f101;
	add.s32 	%r128, %r128, 4;
	add.s32 	%r127, %r127, 4;
	setp.ne.s32 	%p18, %r128, 0;
	@%p18 bra 	$L__BB0_14;
$L__BB0_15:
	setp.eq.s32 	%p19, %r14, 0;
	@%p19 bra 	$L__BB0_18;
	add.s32 	%r131, %r129, %r88;
	neg.s32 	%r130, %r14;
$L__BB0_17:
	.pragma "nounroll";
	mul.wide.s32 	%rd35, %r131, 4;
	add.s64 	%rd36, %rd4, %rd35;
	ld.global.nc.f32 	%f102, [%rd36];
	add.f32 	%f317, %f317, %f102;
	add.s32 	%r131, %r131, 1;
	add.s32 	%r130, %r130, 1;
	setp.ne.s32 	%p20, %r130, 0;
	@%p20 bra 	$L__BB0_17;
$L__BB0_18:
	cvt.rn.f32.u32 	%f8, %r2;
	div.rn.f32 	%f331, %f317, %f8;
	setp.lt.s32 	%p21, %r90, 1;
	mov.f32 	%f322, 0f00000000;
	@%p21 bra 	$L__BB0_25;
	not.b32 	%r103, %r88;
	add.s32 	%r104, %r87, %r103;
	add.s32 	%r105, %r90, -1;
	min.u32 	%r106, %r104, %r105;
	add.s32 	%r28, %r106, 1;
	and.b32  	%r29, %r28, 3;
	setp.lt.u32 	%p22, %r106, 3;
	mov.f32 	%f322, 0f00000000;
	mov.b32 	%r134, 0;
	@%p22 bra 	$L__BB0_22;
	and.b32  	%r134, %r28, -4;
	neg.s32 	%r133, %r134;
	add.s64 	%rd6, %rd4, 8;
	mov.f32 	%f322, 0f00000000;
	mov.u32 	%r132, %r88;
$L__BB0_21:
	mul.wide.s32 	%rd37, %r132, 4;
	add.s64 	%rd38, %rd6, %rd37;
	ld.global.nc.f32 	%f107, [%rd38+-8];
	add.f32 	%f108, %f322, %f107;
	ld.global.nc.f32 	%f109, [%rd38+-4];
	add.f32 	%f110, %f108, %f109;
	ld.global.nc.f32 	%f111, [%rd38];
	add.f32 	%f112, %f110, %f111;
	ld.global.nc.f32 	%f113, [%rd38+4];
	add.f32 	%f322, %f112, %f113;
	add.s32 	%r133, %r133, 4;
	add.s32 	%r132, %r132, 4;
	setp.ne.s32 	%p23, %r133, 0;
	@%p23 bra 	$L__BB0_21;
$L__BB0_22:
	setp.eq.s32 	%p24, %r29, 0;
	@%p24 bra 	$L__BB0_25;
	add.s32 	%r136, %r134, %r88;
	neg.s32 	%r135, %r29;
$L__BB0_24:
	.pragma "nounroll";
	mul.wide.s32 	%rd39, %r136, 4;
	add.s64 	%rd40, %rd4, %rd39;
	ld.global.nc.f32 	%f114, [%rd40];
	add.f32 	%f322, %f322, %f114;
	add.s32 	%r136, %r136, 1;
	add.s32 	%r135, %r135, 1;
	setp.ne.s32 	%p25, %r135, 0;
	@%p25 bra 	$L__BB0_24;
$L__BB0_25:
	cvt.rn.f32.u32 	%f115, %r90;
	div.rn.f32 	%f342, %f322, %f115;
	add.f32 	%f116, %f8, 0f3F800000;
	mov.f32 	%f117, 0f40000000;
	div.rn.f32 	%f18, %f117, %f116;
	add.f32 	%f118, %f115, 0f3F800000;
	div.rn.f32 	%f19, %f117, %f118;
	cvt.rn.f32.u32 	%f20, %r4;
	add.f32 	%f119, %f20, 0f3F800000;
	div.rn.f32 	%f21, %f117, %f119;
	add.s32 	%r139, %r2, %r88;
	add.s32 	%r107, %r87, -1;
	setp.lt.s32 	%p26, %r87, %r148;
	selp.b32 	%r108, %r107, %r7, %p26;
	setp.gt.s32 	%p27, %r139, %r108;
	@%p27 bra 	$L__BB0_38;
	min.s32 	%r109, %r87, %r148;
	sub.s32 	%r44, %r109, %r139;
	and.b32  	%r45, %r44, 15;
	sub.s32 	%r110, %r139, %r109;
	setp.gt.u32 	%p28, %r110, -16;
	@%p28 bra 	$L__BB0_29;
	and.b32  	%r111, %r44, -16;
	neg.s32 	%r137, %r111;
	add.s64 	%rd7, %rd4, 32;
$L__BB0_28:
	.pragma "nounroll";
	mul.wide.s32 	%rd41, %r139, 4;
	add.s64 	%rd42, %rd7, %rd41;
	ld.global.nc.f32 	%f121, [%rd42+-32];
	abs.f32 	%f122, %f121;
	setp.equ.f32 	%p29, %f122, 0f7F800000;
	sub.f32 	%f123, %f121, %f331;
	fma.rn.f32 	%f124, %f123, %f18, %f331;
	selp.f32 	%f125, %f331, %f124, %p29;
	ld.global.nc.f32 	%f126, [%rd42+-28];
	abs.f32 	%f127, %f126;
	setp.equ.f32 	%p30, %f127, 0f7F800000;
	sub.f32 	%f128, %f126, %f125;
	fma.rn.f32 	%f129, %f128, %f18, %f125;
	selp.f32 	%f130, %f125, %f129, %p30;
	ld.global.nc.f32 	%f131, [%rd42+-24];
	abs.f32 	%f132, %f131;
	setp.equ.f32 	%p31, %f132, 0f7F800000;
	sub.f32 	%f133, %f131, %f130;
	fma.rn.f32 	%f134, %f133, %f18, %f130;
	selp.f32 	%f135, %f130, %f134, %p31;
	ld.global.nc.f32 	%f136, [%rd42+-20];
	abs.f32 	%f137, %f136;
	setp.equ.f32 	%p32, %f137, 0f7F800000;
	sub.f32 	%f138, %f136, %f135;
	fma.rn.f32 	%f139, %f138, %f18, %f135;
	selp.f32 	%f140, %f135, %f139, %p32;
	ld.global.nc.f32 	%f141, [%rd42+-16];
	abs.f32 	%f142, %f141;
	setp.equ.f32 	%p33, %f142, 0f7F800000;
	sub.f32 	%f143, %f141, %f140;
	fma.rn.f32 	%f144, %f143, %f18, %f140;
	selp.f32 	%f145, %f140, %f144, %p33;
	ld.global.nc.f32 	%f146, [%rd42+-12];
	abs.f32 	%f147, %f146;
	setp.equ.f32 	%p34, %f147, 0f7F800000;
	sub.f32 	%f148, %f146, %f145;
	fma.rn.f32 	%f149, %f148, %f18, %f145;
	selp.f32 	%f150, %f145, %f149, %p34;
	ld.global.nc.f32 	%f151, [%rd42+-8];
	abs.f32 	%f152, %f151;
	setp.equ.f32 	%p35, %f152, 0f7F800000;
	sub.f32 	%f153, %f151, %f150;
	fma.rn.f32 	%f154, %f153, %f18, %f150;
	selp.f32 	%f155, %f150, %f154, %p35;
	ld.global.nc.f32 	%f156, [%rd42+-4];
	abs.f32 	%f157, %f156;
	setp.equ.f32 	%p36, %f157, 0f7F800000;
	sub.f32 	%f158, %f156, %f155;
	fma.rn.f32 	%f159, %f158, %f18, %f155;
	selp.f32 	%f160, %f155, %f159, %p36;
	ld.global.nc.f32 	%f161, [%rd42];
	abs.f32 	%f162, %f161;
	setp.equ.f32 	%p37, %f162, 0f7F800000;
	sub.f32 	%f163, %f161, %f160;
	fma.rn.f32 	%f164, %f163, %f18, %f160;
	selp.f32 	%f165, %f160, %f164, %p37;
	ld.global.nc.f32 	%f166, [%rd42+4];
	abs.f32 	%f167, %f166;
	setp.equ.f32 	%p38, %f167, 0f7F800000;
	sub.f32 	%f168, %f166, %f165;
	fma.rn.f32 	%f169, %f168, %f18, %f165;
	selp.f32 	%f170, %f165, %f169, %p38;
	ld.global.nc.f32 	%f171, [%rd42+8];
	abs.f32 	%f172, %f171;
	setp.equ.f32 	%p39, %f172, 0f7F800000;
	sub.f32 	%f173, %f171, %f170;
	fma.rn.f32 	%f174, %f173, %f18, %f170;
	selp.f32 	%f175, %f170, %f174, %p39;
	ld.global.nc.f32 	%f176, [%rd42+12];
	abs.f32 	%f177, %f176;
	setp.equ.f32 	%p40, %f177, 0f7F800000;
	sub.f32 	%f178, %f176, %f175;
	fma.rn.f32 	%f179, %f178, %f18, %f175;
	selp.f32 	%f180, %f175, %f179, %p40;
	ld.global.nc.f32 	%f181, [%rd42+16];
	abs.f32 	%f182, %f181;
	setp.equ.f32 	%p41, %f182, 0f7F800000;
	sub.f32 	%f183, %f181, %f180;
	fma.rn.f32 	%f184, %f183, %f18, %f180;
	selp.f32 	%f185, %f180, %f184, %p41;
	ld.global.nc.f32 	%f186, [%rd42+20];
	abs.f32 	%f187, %f186;
	setp.equ.f32 	%p42, %f187, 0f7F800000;
	sub.f32 	%f188, %f186, %f185;
	fma.rn.f32 	%f189, %f188, %f18, %f185;
	selp.f32 	%f190, %f185, %f189, %p42;
	ld.global.nc.f32 	%f191, [%rd42+24];
	abs.f32 	%f192, %f191;
	setp.equ.f32 	%p43, %f192, 0f7F800000;
	sub.f32 	%f193, %f191, %f190;
	fma.rn.f32 	%f194, %f193, %f18, %f190;
	selp.f32 	%f195, %f190, %f194, %p43;
	ld.global.nc.f32 	%f196, [%rd42+28];
	abs.f32 	%f197, %f196;
	setp.equ.f32 	%p44, %f197, 0f7F800000;
	sub.f32 	%f198, %f196, %f195;
	fma.rn.f32 	%f199, %f198, %f18, %f195;
	selp.f32 	%f331, %f195, %f199, %p44;
	add.s32 	%r139, %r139, 16;
	add.s32 	%r137, %r137, 16;
	setp.ne.s32 	%p45, %r137, 0;
	@%p45 bra 	$L__BB0_28;
$L__BB0_29:
	setp.eq.s32 	%p46, %r45, 0;
	@%p46 bra 	$L__BB0_38;
	and.b32  	%r52, %r44, 7;
	setp.lt.u32 	%p47, %r45, 8;
	@%p47 bra 	$L__BB0_32;
	mul.wide.s32 	%rd43, %r139, 4;
	add.s64 	%rd44, %rd4, %rd43;
	ld.global.nc.f32 	%f201, [%rd44];
	abs.f32 	%f202, %f201;
	setp.equ.f32 	%p48, %f202, 0f7F800000;
	sub.f32 	%f203, %f201, %f331;
	fma.rn.f32 	%f204, %f203, %f18, %f331;
	selp.f32 	%f205, %f331, %f204, %p48;
	ld.global.nc.f32 	%f206, [%rd44+4];
	abs.f32 	%f207, %f206;
	setp.equ.f32 	%p49, %f207, 0f7F800000;
	sub.f32 	%f208, %f206, %f205;
	fma.rn.f32 	%f209, %f208, %f18, %f205;
	selp.f32 	%f210, %f205, %f209, %p49;
	ld.global.nc.f32 	%f211, [%rd44+8];
	abs.f32 	%f212, %f211;
	setp.equ.f32 	%p50, %f212, 0f7F800000;
	sub.f32 	%f213, %f211, %f210;
	fma.rn.f32 	%f214, %f213, %f18, %f210;
	selp.f32 	%f215, %f210, %f214, %p50;
	ld.global.nc.f32 	%f216, [%rd44+12];
	abs.f32 	%f217, %f216;
	setp.equ.f32 	%p51, %f217, 0f7F800000;
	sub.f32 	%f218, %f216, %f215;
	fma.rn.f32 	%f219, %f218, %f18, %f215;
	selp.f32 	%f220, %f215, %f219, %p51;
	ld.global.nc.f32 	%f221, [%rd44+16];
	abs.f32 	%f222, %f221;
	setp.equ.f32 	%p52, %f222, 0f7F800000;
	sub.f32 	%f223, %f221, %f220;
	fma.rn.f32 	%f224, %f223, %f18, %f220;
	selp.f32 	%f225, %f220, %f224, %p52;
	ld.global.nc.f32 	%f226, [%rd44+20];
	abs.f32 	%f227, %f226;
	setp.equ.f32 	%p53, %f227, 0f7F800000;
	sub.f32 	%f228, %f226, %f225;
	fma.rn.f32 	%f229, %f228, %f18, %f225;
	selp.f32 	%f230, %f225, %f229, %p53;
	ld.global.nc.f32 	%f231, [%rd44+24];
	abs.f32 	%f232, %f231;
	setp.equ.f32 	%p54, %f232, 0f7F800000;
	sub.f32 	%f233, %f231, %f230;
	fma.rn.f32 	%f234, %f233, %f18, %f230;
	selp.f32 	%f235, %f230, %f234, %p54;
	ld.global.nc.f32 	%f236, [%rd44+28];
	abs.f32 	%f237, %f236;
	setp.equ.f32 	%p55, %f237, 0f7F800000;
	sub.f32 	%f238, %f236, %f235;
	fma.rn.f32 	%f239, %f238, %f18, %f235;
	selp.f32 	%f331, %f235, %f239, %p55;
	add.s32 	%r139, %r139, 8;
$L__BB0_32:
	setp.eq.s32 	%p56, %r52, 0;
	@%p56 bra 	$L__BB0_38;
	and.b32  	%r55, %r44, 3;
	setp.lt.u32 	%p57, %r52, 4;
	@%p57 bra 	$L__BB0_35;
	mul.wide.s32 	%rd45, %r139, 4;
	add.s64 	%rd46, %rd4, %rd45;
	ld.global.nc.f32 	%f241, [%rd46];
	abs.f32 	%f242, %f241;
	setp.equ.f32 	%p58, %f242, 0f7F800000;
	sub.f32 	%f243, %f241, %f331;
	fma.rn.f32 	%f244, %f243, %f18, %f331;
	selp.f32 	%f245, %f331, %f244, %p58;
	ld.global.nc.f32 	%f246, [%rd46+4];
	abs.f32 	%f247, %f246;
	setp.equ.f32 	%p59, %f247, 0f7F800000;
	sub.f32 	%f248, %f246, %f245;
	fma.rn.f32 	%f249, %f248, %f18, %f245;
	selp.f32 	%f250, %f245, %f249, %p59;
	ld.global.nc.f32 	%f251, [%rd46+8];
	abs.f32 	%f252, %f251;
	setp.equ.f32 	%p60, %f252, 0f7F800000;
	sub.f32 	%f253, %f251, %f250;
	fma.rn.f32 	%f254, %f253, %f18, %f250;
	selp.f32 	%f255, %f250, %f254, %p60;
	ld.global.nc.f32 	%f256, [%rd46+12];
	abs.f32 	%f257, %f256;
	setp.equ.f32 	%p61, %f257, 0f7F800000;
	sub.f32 	%f258, %f256, %f255;
	fma.rn.f32 	%f259, %f258, %f18, %f255;
	selp.f32 	%f331, %f255, %f259, %p61;
	add.s32 	%r139, %r139, 4;
$L__BB0_35:
	setp.eq.s32 	%p62, %r55, 0;
	@%p62 bra 	$L__BB0_38;
	neg.s32 	%r142, %r55;
$L__BB0_37:
	.pragma "nounroll";
	mul.wide.s32 	%rd47, %r139, 4;
	add.s64 	%rd48, %rd4, %rd47;
	ld.global.nc.f32 	%f260, [%rd48];
	abs.f32 	%f261, %f260;
	setp.equ.f32 	%p63, %f261, 0f7F800000;
	sub.f32 	%f262, %f260, %f331;
	fma.rn.f32 	%f263, %f262, %f18, %f331;
	selp.f32 	%f331, %f331, %f263, %p63;
	add.s32 	%r139, %r139, 1;
	add.s32 	%r142, %r142, 1;
	setp.ne.s32 	%p64, %r142, 0;
	@%p64 bra 	$L__BB0_37;
$L__BB0_38:
	setp.lt.s32 	%p65, %r87, %r148;
	cvt.u64.u32 	%rd49, %r5;
	cvt.s64.s32 	%rd50, %r148;
	add.s64 	%rd51, %rd50, %rd49;
	shl.b64 	%rd52, %rd51, 2;
	add.s64 	%rd8, %rd3, %rd52;
	@%p65 bra 	$L__BB0_40;
	sub.f32 	%f264, %f331, %f342;
	st.global.f32 	[%rd8+-4], %f264;
$L__BB0_40:
	ld.param.u64 	%rd99, [macd_batch_f32_param_8];
	cvta.to.global.u64 	%rd9, %rd99;
	setp.ne.s32 	%p66, %r4, 1;
	setp.ge.s32 	%p67, %r8, %r87;
	mov.f32 	%f354, 0f00000000;
	mov.b16 	%rs23, 0;
	or.pred  	%p68, %p66, %p67;
	@%p68 bra 	$L__BB0_42;
	ld.param.u64 	%rd105, [macd_batch_f32_param_9];
	add.s32 	%r112, %r8, %r5;
	mul.wide.s32 	%rd53, %r112, 4;
	add.s64 	%rd54, %rd3, %rd53;
	ld.global.f32 	%f354, [%rd54];
	add.s64 	%rd55, %rd9, %rd53;
	st.global.f32 	[%rd55], %f354;
	sub.f32 	%f266, %f354, %f354;
	cvta.to.global.u64 	%rd56, %rd105;
	add.s64 	%rd57, %rd56, %rd53;
	st.global.f32 	[%rd57], %f266;
	mov.b16 	%rs23, 1;
$L__BB0_42:
	setp.lt.s32 	%p69, %r4, 2;
	setp.lt.s32 	%p70, %r87, %r148;
	mov.f32 	%f355, 0f00000000;
	or.pred  	%p71, %p69, %p70;
	@%p71 bra 	$L__BB0_44;
	ld.global.f32 	%f355, [%rd8+-4];
$L__BB0_44:
	setp.le.s32 	%p72, %r87, %r148;
	@%p72 bra 	$L__BB0_81;
	add.s32 	%r113, %r8, %r5;
	mul.wide.s32 	%rd58, %r113, 4;
	add.s64 	%rd10, %rd9, %rd58;
	sub.s32 	%r114, %r87, %r148;
	and.b32  	%r63, %r114, 3;
	setp.eq.s32 	%p73, %r63, 0;
	@%p73 bra 	$L__BB0_54;
	neg.s32 	%r146, %r4;
	add.s32 	%r145, %r148, %r5;
	neg.s32 	%r144, %r63;
$L__BB0_47:
	.pragma "nounroll";
	ld.param.u64 	%rd97, [macd_batch_f32_param_7];
	mul.wide.s32 	%rd59, %r145, 4;
	cvta.to.global.u64 	%rd60, %rd97;
	add.s64 	%rd61, %rd60, %rd59;
	mul.wide.s32 	%rd62, %r148, 4;
	add.s64 	%rd63, %rd4, %rd62;
	ld.global.nc.f32 	%f268, [%rd63];
	abs.f32 	%f269, %f268;
	setp.equ.f32 	%p74, %f269, 0f7F800000;
	sub.f32 	%f270, %f268, %f331;
	fma.rn.f32 	%f271, %f270, %f18, %f331;
	sub.f32 	%f272, %f268, %f342;
	fma.rn.f32 	%f273, %f272, %f19, %f342;
	selp.f32 	%f331, %f331, %f271, %p74;
	selp.f32 	%f342, %f342, %f273, %p74;
	sub.f32 	%f45, %f331, %f342;
	st.global.f32 	[%rd61], %f45;
	and.b16  	%rs9, %rs23, 255;
	setp.eq.s16 	%p75, %rs9, 0;
	@%p75 bra 	$L__BB0_50;
	sub.f32 	%f274, %f45, %f354;
	fma.rn.f32 	%f354, %f274, %f21, %f354;
	setp.lt.s32 	%p76, %r148, %r8;
	mov.b16 	%rs23, 1;
	@%p76 bra 	$L__BB0_53;
	ld.param.u64 	%rd106, [macd_batch_f32_param_9];
	ld.param.u64 	%rd100, [macd_batch_f32_param_8];
	mul.wide.s32 	%rd64, %r145, 4;
	cvta.to.global.u64 	%rd65, %rd100;
	add.s64 	%rd66, %rd65, %rd64;
	st.global.f32 	[%rd66], %f354;
	sub.f32 	%f275, %f45, %f354;
	cvta.to.global.u64 	%rd67, %rd106;
	add.s64 	%rd68, %rd67, %rd64;
	st.global.f32 	[%rd68], %f275;
	bra.uni 	$L__BB0_53;
$L__BB0_50:
	setp.lt.s32 	%p77, %r4, 2;
	setp.gt.s32 	%p78, %r148, %r8;
	mov.b16 	%rs23, 0;
	or.pred  	%p79, %p77, %p78;
	@%p79 bra 	$L__BB0_53;
	add.f32 	%f355, %f355, %f45;
	setp.ne.s32 	%p80, %r146, -2;
	@%p80 bra 	$L__BB0_53;
	ld.param.u64 	%rd107, [macd_batch_f32_param_9];
	div.rn.f32 	%f354, %f355, %f20;
	st.global.f32 	[%rd10], %f354;
	sub.f32 	%f276, %f45, %f354;
	cvta.to.global.u64 	%rd69, %rd107;
	add.s32 	%r115, %r8, %r5;
	mul.wide.s32 	%rd70, %r115, 4;
	add.s64 	%rd71, %rd69, %rd70;
	st.global.f32 	[%rd71], %f276;
	mov.b16 	%rs23, 1;
$L__BB0_53:
	add.s32 	%r148, %r148, 1;
	add.s32 	%r146, %r146, 1;
	add.s32 	%r145, %r145, 1;
	add.s32 	%r144, %r144, 1;
	setp.ne.s32 	%p81, %r144, 0;
	@%p81 bra 	$L__BB0_47;
$L__BB0_54:
	sub.s32 	%r116, %r90, %r87;
	add.s32 	%r117, %r116, %r88;
	setp.gt.u32 	%p82, %r117, -4;
	@%p82 bra 	$L__BB0_81;
	add.s32 	%r151, %r148, 2;
	add.s32 	%r118, %r90, %r4;
	add.s32 	%r119, %r118, %r88;
	sub.s32 	%r120, %r119, %r148;
	add.s32 	%r150, %r120, -2;
	add.s32 	%r149, %r148, %r5;
$L__BB0_56:
	mov.u32 	%r81, %r151;
	ld.param.u64 	%rd108, [macd_batch_f32_param_9];
	ld.param.u64 	%rd98, [macd_batch_f32_param_7];
	cvta.to.global.u64 	%rd72, %rd108;
	mov.u32 	%r121, %ctaid.x;
	mad.lo.s32 	%r122, %r87, %r121, %r8;
	mul.wide.s32 	%rd73, %r122, 4;
	add.s64 	%rd11, %rd72, %rd73;
	add.s32 	%r82, %r81, -2;
	mul.wide.s32 	%rd74, %r82, 4;
	add.s64 	%rd12, %rd4, %rd74;
	ld.global.nc.f32 	%f277, [%rd12];
	abs.f32 	%f278, %f277;
	setp.equ.f32 	%p83, %f278, 0f7F800000;
	sub.f32 	%f279, %f277, %f331;
	fma.rn.f32 	%f280, %f279, %f18, %f331;
	sub.f32 	%f281, %f277, %f342;
	fma.rn.f32 	%f282, %f281, %f19, %f342;
	selp.f32 	%f59, %f331, %f280, %p83;
	selp.f32 	%f60, %f342, %f282, %p83;
	sub.f32 	%f61, %f59, %f60;
	cvta.to.global.u64 	%rd75, %rd98;
	mul.wide.s32 	%rd76, %r149, 4;
	add.s64 	%rd13, %rd75, %rd76;
	st.global.f32 	[%rd13], %f61;
	and.b16  	%rs15, %rs23, 255;
	setp.ne.s16 	%p84, %rs15, 0;
	@%p84 bra 	$L__BB0_60;
	setp.lt.s32 	%p89, %r4, 2;
	setp.gt.s32 	%p90, %r82, %r8;
	mov.pred 	%p124, -1;
	or.pred  	%p91, %p89, %p90;
	@%p91 bra 	$L__BB0_62;
	add.f32 	%f355, %f355, %f61;
	setp.ne.s32 	%p93, %r150, 0;
	@%p93 bra 	$L__BB0_62;
	div.rn.f32 	%f354, %f355, %f20;
	st.global.f32 	[%rd10], %f354;
	sub.f32 	%f285, %f61, %f354;
	st.global.f32 	[%rd11], %f285;
	mov.pred 	%p124, 0;
	bra.uni 	$L__BB0_62;
$L__BB0_60:
	sub.f32 	%f283, %f61, %f354;
	fma.rn.f32 	%f354, %f283, %f21, %f354;
	setp.lt.s32 	%p86, %r82, %r8;
	mov.pred 	%p124, 0;
	@%p86 bra 	$L__BB0_62;
	ld.param.u64 	%rd109, [macd_batch_f32_param_9];
	ld.param.u64 	%rd101, [macd_batch_f32_param_8];
	cvta.to.global.u64 	%rd77, %rd101;
	mul.wide.s32 	%rd78, %r149, 4;
	add.s64 	%rd79, %rd77, %rd78;
	st.global.f32 	[%rd79], %f354;
	sub.f32 	%f284, %f61, %f354;
	cvta.to.global.u64 	%rd80, %rd109;
	add.s64 	%rd81, %rd80, %rd78;
	st.global.f32 	[%rd81], %f284;
$L__BB0_62:
	ld.global.nc.f32 	%f286, [%rd12+4];
	abs.f32 	%f287, %f286;
	setp.equ.f32 	%p95, %f287, 0f7F800000;
	sub.f32 	%f288, %f286, %f59;
	fma.rn.f32 	%f289, %f288, %f18, %f59;
	sub.f32 	%f290, %f286, %f60;
	fma.rn.f32 	%f291, %f290, %f19, %f60;
	selp.f32 	%f67, %f59, %f289, %p95;
	selp.f32 	%f68, %f60, %f291, %p95;
	sub.f32 	%f69, %f67, %f68;
	st.global.f32 	[%rd13+4], %f69;
	@%p124 bra 	$L__BB0_65;
	sub.f32 	%f292, %f69, %f354;
	fma.rn.f32 	%f354, %f292, %f21, %f354;
	add.s32 	%r123, %r81, -1;
	setp.lt.s32 	%p97, %r123, %r8;
	mov.pred 	%p125, 0;
	@%p97 bra 	$L__BB0_68;
	ld.param.u64 	%rd110, [macd_batch_f32_param_9];
	ld.param.u64 	%rd102, [macd_batch_f32_param_8];
	cvta.to.global.u64 	%rd82, %rd102;
	mul.wide.s32 	%rd83, %r149, 4;
	add.s64 	%rd84, %rd82, %rd83;
	st.global.f32 	[%rd84+4], %f354;
	sub.f32 	%f293, %f69, %f354;
	cvta.to.global.u64 	%rd85, %rd110;
	add.s64 	%rd86, %rd85, %rd83;
	st.global.f32 	[%rd86+4], %f293;
	bra.uni 	$L__BB0_68;
$L__BB0_65:
	setp.lt.s32 	%p100, %r4, 2;
	setp.ge.s32 	%p101, %r82, %r8;
	mov.pred 	%p125, -1;
	or.pred  	%p102, %p100, %p101;
	@%p102 bra 	$L__BB0_68;
	add.f32 	%f355, %f355, %f69;
	setp.ne.s32 	%p104, %r150, 1;
	@%p104 bra 	$L__BB0_68;
	div.rn.f32 	%f354, %f355, %f20;
	st.global.f32 	[%rd10], %f354;
	sub.f32 	%f294, %f69, %f354;
	st.global.f32 	[%rd11], %f294;
	mov.pred 	%p125, 0;
$L__BB0_68:
	ld.global.nc.f32 	%f295, [%rd12+8];
	abs.f32 	%f296, %f295;
	setp.equ.f32 	%p106, %f296, 0f7F800000;
	sub.f32 	%f297, %f295, %f67;
	fma.rn.f32 	%f298, %f297, %f18, %f67;
	sub.f32 	%f299, %f295, %f68;
	fma.rn.f32 	%f300, %f299, %f19, %f68;
	selp.f32 	%f75, %f67, %f298, %p106;
	selp.f32 	%f76, %f68, %f300, %p106;
	sub.f32 	%f77, %f75, %f76;
	st.global.f32 	[%rd13+8], %f77;
	@%p125 bra 	$L__BB0_71;
	sub.f32 	%f301, %f77, %f354;
	fma.rn.f32 	%f354, %f301, %f21, %f354;
	setp.lt.s32 	%p108, %r81, %r8;
	mov.pred 	%p126, 0;
	@%p108 bra 	$L__BB0_74;
	ld.param.u64 	%rd111, [macd_batch_f32_param_9];
	ld.param.u64 	%rd103, [macd_batch_f32_param_8];
	cvta.to.global.u64 	%rd87, %rd103;
	mul.wide.s32 	%rd88, %r149, 4;
	add.s64 	%rd89, %rd87, %rd88;
	st.global.f32 	[%rd89+8], %f354;
	sub.f32 	%f302, %f77, %f354;
	cvta.to.global.u64 	%rd90, %rd111;
	add.s64 	%rd91, %rd90, %rd88;
	st.global.f32 	[%rd91+8], %f302;
	bra.uni 	$L__BB0_74;
$L__BB0_71:
	setp.lt.s32 	%p111, %r4, 2;
	setp.gt.s32 	%p112, %r81, %r8;
	mov.pred 	%p126, -1;
	or.pred  	%p113, %p111, %p112;
	@%p113 bra 	$L__BB0_74;
	add.f32 	%f355, %f355, %f77;
	setp.ne.s32 	%p115, %r150, 2;
	@%p115 bra 	$L__BB0_74;
	div.rn.f32 	%f354, %f355, %f20;
	st.global.f32 	[%rd10], %f354;
	sub.f32 	%f303, %f77, %f354;
	st.global.f32 	[%rd11], %f303;
	mov.pred 	%p126, 0;
$L__BB0_74:
	add.s32 	%r83, %r81, 1;
	ld.global.nc.f32 	%f304, [%rd12+12];
	abs.f32 	%f305, %f304;
	setp.equ.f32 	%p117, %f305, 0f7F800000;
	sub.f32 	%f306, %f304, %f75;
	fma.rn.f32 	%f307, %f306, %f18, %f75;
	sub.f32 	%f308, %f304, %f76;
	fma.rn.f32 	%f309, %f308, %f19, %f76;
	selp.f32 	%f331, %f75, %f307, %p117;
	selp.f32 	%f342, %f76, %f309, %p117;
	sub.f32 	%f85, %f331, %f342;
	st.global.f32 	[%rd13+12], %f85;
	@%p126 bra 	$L__BB0_77;
	sub.f32 	%f310, %f85, %f354;
	fma.rn.f32 	%f354, %f310, %f21, %f354;
	setp.lt.s32 	%p118, %r83, %r8;
	mov.b16 	%rs23, 1;
	@%p118 bra 	$L__BB0_80;
	ld.param.u64 	%rd112, [macd_batch_f32_param_9];
	ld.param.u64 	%rd104, [macd_batch_f32_param_8];
	cvta.to.global.u64 	%rd92, %rd104;
	mul.wide.s32 	%rd93, %r149, 4;
	add.s64 	%rd94, %rd92, %rd93;
	st.global.f32 	[%rd94+12], %f354;
	sub.f32 	%f311, %f85, %f354;
	cvta.to.global.u64 	%rd95, %rd112;
	add.s64 	%rd96, %rd95, %rd93;
	st.global.f32 	[%rd96+12], %f311;
	bra.uni 	$L__BB0_80;
$L__BB0_77:
	setp.lt.s32 	%p119, %r4, 2;
	setp.gt.s32 	%p120, %r83, %r8;
	mov.b16 	%rs23, 0;
	or.pred  	%p121, %p119, %p120;
	@%p121 bra 	$L__BB0_80;
	add.f32 	%f355, %f355, %f85;
	setp.ne.s32 	%p122, %r150, 3;
	@%p122 bra 	$L__BB0_80;
	div.rn.f32 	%f354, %f355, %f20;
	st.global.f32 	[%rd10], %f354;
	sub.f32 	%f312, %f85, %f354;
	st.global.f32 	[%rd11], %f312;
	mov.b16 	%rs23, 1;
$L__BB0_80:
	add.s32 	%r151, %r81, 4;
	add.s32 	%r125, %r81, 2;
	add.s32 	%r150, %r150, -4;
	add.s32 	%r149, %r149, 4;
	setp.lt.s32 	%p123, %r125, %r87;
	@%p123 bra 	$L__BB0_56;
$L__BB0_81:
	ret;

}
	// .globl	macd_many_series_one_param_f32
.visible .entry macd_many_series_one_param_f32(
	.param .u64 .ptr .align 1 macd_many_series_one_param_f32_param_0,
	.param .u32 macd_many_series_one_param_f32_param_1,
	.param .u32 macd_many_series_one_param_f32_param_2,
	.param .u32 macd_many_series_one_param_f32_param_3,
	.param .u32 macd_many_series_one_param_f32_param_4,
	.param .u32 macd_many_series_one_param_f32_param_5,
	.param .u64 .ptr .align 1 macd_many_series_one_param_f32_param_6,
	.param .u64 .ptr .align 1 macd_many_series_one_param_f32_param_7,
	.param .u64 .ptr .align 1 macd_many_series_one_param_f32_param_8,
	.param .u64 .ptr .align 1 macd_many_series_one_param_f32_param_9
)
{
	.reg .pred 	%p<129>;
	.reg .b16 	%rs<27>;
	.reg .b32 	%r<269>;
	.reg .b32 	%f<357>;
	.reg .b64 	%rd<141>;

	ld.param.u64 	%rd14, [macd_many_series_one_param_f32_param_0];
	ld.param.u32 	%r148, [macd_many_series_one_param_f32_param_1];
	ld.param.u32 	%r149, [macd_many_series_one_param_f32_param_2];
	ld.param.u32 	%r150, [macd_many_series_one_param_f32_param_3];
	ld.param.u32 	%r151, [macd_many_series_one_param_f32_param_4];
	ld.param.u32 	%r152, [macd_many_series_one_param_f32_param_5];
	ld.param.u64 	%rd11, [macd_many_series_one_param_f32_param_6];
	ld.param.u64 	%rd12, [macd_many_series_one_param_f32_param_7];
	ld.param.u64 	%rd15, [macd_many_series_one_param_f32_param_8];
	ld.param.u64 	%rd13, [macd_many_series_one_param_f32_param_9];
	cvta.to.global.u64 	%rd1, %rd14;
	cvta.to.global.u64 	%rd2, %rd13;
	cvta.to.global.u64 	%rd3, %rd15;
	cvta.to.global.u64 	%rd4, %rd12;
	mov.u32 	%r1, %ctaid.x;
	setp.ge.s32 	%p4, %r1, %r148;
	min.s32 	%r153, %r149, %r150;
	min.s32 	%r154, %r153, %r151;
	min.s32 	%r155, %r154, %r152;
	setp.lt.s32 	%p5, %r155, 1;
	or.pred  	%p6, %p5, %p4;
	@%p6 bra 	$L__BB1_80;
	cvta.to.global.u64 	%rd16, %rd11;
	mul.wide.u32 	%rd17, %r1, 4;
	add.s64 	%rd18, %rd16, %rd17;
	ld.global.nc.u32 	%r156, [%rd18];
	max.s32 	%r2, %r156, 0;
	setp.ge.s32 	%p7, %r156, %r149;
	@%p7 bra 	$L__BB1_80;
	add.s32 	%r262, %r2, %r151;
	add.s32 	%r4, %r262, -1;
	add.s32 	%r157, %r152, %r262;
	add.s32 	%r5, %r157, -2;
	mov.u32 	%r6, %tid.x;
	setp.ge.u32 	%p8, %r6, %r149;
	@%p8 bra 	$L__BB1_9;
	mov.u32 	%r7, %ntid.x;
	mov.u32 	%r224, %r6;
$L__BB1_4:
	setp.ge.s32 	%p9, %r224, %r4;
	@%p9 bra 	$L__BB1_6;
	mad.lo.s32 	%r158, %r224, %r148, %r1;
	mul.wide.s32 	%rd19, %r158, 4;
	add.s64 	%rd20, %rd4, %rd19;
	mov.b32 	%r159, 2143289344;
	st.global.u32 	[%rd20], %r159;
$L__BB1_6:
	setp.ge.s32 	%p10, %r224, %r5;
	@%p10 bra 	$L__BB1_8;
	mad.lo.s32 	%r160, %r224, %r148, %r1;
	mul.wide.s32 	%rd21, %r160, 4;
	add.s64 	%rd22, %rd3, %rd21;
	mov.b32 	%r161, 2143289344;
	st.global.u32 	[%rd22], %r161;
	add.s64 	%rd23, %rd2, %rd21;
	st.global.u32 	[%rd23], %r161;
$L__BB1_8:
	add.s32 	%r224, %r224, %r7;
	setp.lt.s32 	%p11, %r224, %r149;
	@%p11 bra 	$L__BB1_4;
$L__BB1_9:
	setp.ne.s32 	%p12, %r6, 0;
	@%p12 bra 	$L__BB1_80;
	setp.lt.s32 	%p13, %r150, 1;
	setp.ge.s32 	%p14, %r2, %r149;
	mov.f32 	%f317, 0f00000000;
	or.pred  	%p15, %p13, %p14;
	@%p15 bra 	$L__BB1_17;
	not.b32 	%r163, %r2;
	add.s32 	%r164, %r149, %r163;
	add.s32 	%r165, %r150, -1;
	min.u32 	%r166, %r164, %r165;
	add.s32 	%r10, %r166, 1;
	and.b32  	%r11, %r10, 3;
	setp.lt.u32 	%p16, %r166, 3;
	mov.f32 	%f317, 0f00000000;
	mov.b32 	%r225, 0;
	@%p16 bra 	$L__BB1_14;
	and.b32  	%r225, %r10, -4;
	neg.s32 	%r229, %r225;
	mad.lo.s32 	%r228, %r148, %r2, %r1;
	shl.b32 	%r15, %r148, 2;
	mov.f32 	%f317, 0f00000000;
	mul.wide.s32 	%rd26, %r148, 4;
$L__BB1_13:
	mul.wide.s32 	%rd24, %r228, 4;
	add.s64 	%rd25, %rd1, %rd24;
	ld.global.nc.f32 	%f94, [%rd25];
	add.f32 	%f95, %f317, %f94;
	add.s64 	%rd27, %rd25, %rd26;
	ld.global.nc.f32 	%f96, [%rd27];
	add.f32 	%f97, %f95, %f96;
	add.s64 	%rd28, %rd27, %rd26;
	ld.global.nc.f32 	%f98, [%rd28];
	add.f32 	%f99, %f97, %f98;
	add.s64 	%rd29, %rd28, %rd26;
	ld.global.nc.f32 	%f100, [%rd29];
	add.f32 	%f317, %f99, %f100;
	add.s32 	%r229, %r229, 4;
	add.s32 	%r228, %r228, %r15;
	setp.eq.s32 	%p17, %r229, 0;
	@%p17 bra 	$L__BB1_14;
	bra.uni 	$L__BB1_13;
$L__BB1_14:
	setp.eq.s32 	%p18, %r11, 0;
	@%p18 bra 	$L__BB1_17;
	add.s32 	%r167, %r225, %r2;
	mad.lo.s32 	%r227, %r148, %r167, %r1;
	neg.s32 	%r226, %r11;
$L__BB1_16:
	.pragma "nounroll";
	mul.wide.s32 	%rd30, %r227, 4;
	add.s64 	%rd31, %rd1, %rd30;
	ld.global.nc.f32 	%f101, [%rd31];
	add.f32 	%f317, %f317, %f101;
	add.s32 	%r227, %r227, %r148;
	add.s32 	%r226, %r226, 1;
	setp.ne.s32 	%p19, %r226, 0;
	@%p19 bra 	$L__BB1_16;
$L__BB1_17:
	setp.ge.s32 	%p20, %r2, %r149;
	setp.lt.s32 	%p21, %r151, 1;
	mov.f32 	%f323, 0f00000000;
	or.pred  	%p22, %p21, %p20;
	@%p22 bra 	$L__BB1_24;
	not.b32 	%r169, %r2;
	add.s32 	%r170, %r149, %r169;
	add.s32 	%r171, %r151, -1;
	min.u32 	%r172, %r170, %r171;
	add.s32 	%r23, %r172, 1;
	and.b32  	%r24, %r23, 3;
	setp.lt.u32 	%p23, %r172, 3;
	mov.f32 	%f323, 0f00000000;
	mov.b32 	%r232, 0;
	@%p23 bra 	$L__BB1_21;
	and.b32  	%r232, %r23, -4;
	neg.s32 	%r231, %r232;
	mad.lo.s32 	%r230, %r148, %r2, %r1;
	shl.b32 	%r28, %r148, 2;
	mov.f32 	%f323, 0f00000000;
	mul.wide.s32 	%rd34, %r148, 4;
$L__BB1_20:
	mul.wide.s32 	%rd32, %r230, 4;
	add.s64 	%rd33, %rd1, %rd32;
	ld.global.nc.f32 	%f106, [%rd33];
	add.f32 	%f107, %f323, %f106;
	add.s64 	%rd35, %rd33, %rd34;
	ld.global.nc.f32 	%f108, [%rd35];
	add.f32 	%f109, %f107, %f108;
	add.s64 	%rd36, %rd35, %rd34;
	ld.global.nc.f32 	%f110, [%rd36];
	add.f32 	%f111, %f109, %f110;
	add.s64 	%rd37, %rd36, %rd34;
	ld.global.nc.f32 	%f112, [%rd37];
	add.f32 	%f323, %f111, %f112;
	add.s32 	%r231, %r231, 4;
	add.s32 	%r230, %r230, %r28;
	setp.ne.s32 	%p24, %r231, 0;
	@%p24 bra 	$L__BB1_20;
$L__BB1_21:
	setp.eq.s32 	%p25, %r24, 0;
	@%p25 bra 	$L__BB1_24;
	add.s32 	%r173, %r232, %r2;
	mad.lo.s32 	%r234, %r148, %r173, %r1;
	neg.s32 	%r233, %r24;
$L__BB1_23:
	.pragma "nounroll";
	mul.wide.s32 	%rd38, %r234, 4;
	add.s64 	%rd39, %rd1, %rd38;
	ld.global.nc.f32 	%f113, [%rd39];
	add.f32 	%f323, %f323, %f113;
	add.s32 	%r234, %r234, %r148;
	add.s32 	%r233, %r233, 1;
	setp.ne.s32 	%p26, %r233, 0;
	@%p26 bra 	$L__BB1_23;
$L__BB1_24:
	cvt.rn.f32.u32 	%f114, %r150;
	div.rn.f32 	%f332, %f317, %f114;
	cvt.rn.f32.u32 	%f115, %r151;
	div.rn.f32 	%f343, %f323, %f115;
	add.f32 	%f116, %f114, 0f3F800000;
	mov.f32 	%f117, 0f40000000;
	div.rn.f32 	%f17, %f117, %f116;
	add.f32 	%f118, %f115, 0f3F800000;
	div.rn.f32 	%f18, %f117, %f118;
	cvt.rn.f32.s32 	%f119, %r152;
	add.f32 	%f120, %f119, 0f3F800000;
	div.rn.f32 	%f19, %f117, %f120;
	add.s32 	%r253, %r2, %r150;
	setp.ge.s32 	%p27, %r150, %r151;
	setp.ge.s32 	%p28, %r253, %r149;
	or.pred  	%p29, %p27, %p28;
	@%p29 bra 	$L__BB1_37;
	min.s32 	%r174, %r262, %r149;
	add.s32 	%r175, %r253, 1;
	max.s32 	%r176, %r174, %r175;
	sub.s32 	%r45, %r176, %r253;
	sub.s32 	%r177, %r150, %r176;
	add.s32 	%r178, %r177, %r2;
	setp.gt.u32 	%p30, %r178, -16;
	@%p30 bra 	$L__BB1_28;
	mul.lo.s32 	%r179, %r148, %r253;
	add.s32 	%r180, %r179, %r148;
	add.s32 	%r251, %r1, %r180;
	add.s32 	%r181, %r253, 2;
	mad.lo.s32 	%r250, %r148, %r181, %r1;
	add.s32 	%r182, %r253, 3;
	mad.lo.s32 	%r249, %r148, %r182, %r1;
	add.s32 	%r183, %r253, 4;
	mad.lo.s32 	%r248, %r148, %r183, %r1;
	add.s32 	%r184, %r253, 5;
	mad.lo.s32 	%r247, %r148, %r184, %r1;
	add.s32 	%r185, %r253, 6;
	mad.lo.s32 	%r246, %r148, %r185, %r1;
	add.s32 	%r186, %r253, 7;
	mad.lo.s32 	%r245, %r148, %r186, %r1;
	add.s32 	%r187, %r253, 8;
	mad.lo.s32 	%r244, %r148, %r187, %r1;
	add.s32 	%r188, %r253, 9;
	mad.lo.s32 	%r243, %r148, %r188, %r1;
	add.s32 	%r189, %r253, 10;
	mad.lo.s32 	%r242, %r148, %r189, %r1;
	add.s32 	%r190, %r253, 11;
	mad.lo.s32 	%r241, %r148, %r190, %r1;
	add.s32 	%r191, %r253, 12;
	mad.lo.s32 	%r240, %r148, %r191, %r1;
	add.s32 	%r192, %r253, 13;
	mad.lo.s32 	%r239, %r148, %r192, %r1;
	add.s32 	%r193, %r253, 14;
	mad.lo.s32 	%r238, %r148, %r193, %r1;
	add.s32 	%r194, %r253, 15;
	mad.lo.s32 	%r237, %r148, %r194, %r1;
	add.s32 	%r236, %r1, %r179;
	and.b32  	%r195, %r45, -16;
	neg.s32 	%r235, %r195;
$L__BB1_27:
	.pragma "nounroll";
	mul.wide.u32 	%rd40, %r236, 4;
	add.s64 	%rd41, %rd1, %rd40;
	ld.global.nc.f32 	%f122, [%rd41];
	abs.f32 	%f123, %f122;
	setp.equ.f32 	%p31, %f123, 0f7F800000;
	sub.f32 	%f124, %f122, %f332;
	fma.rn.f32 	%f125, %f124, %f17, %f332;
	selp.f32 	%f126, %f332, %f125, %p31;
	mul.wide.u32 	%rd42, %r251, 4;
	add.s64 	%rd43, %rd1, %rd42;
	ld.global.nc.f32 	%f127, [%rd43];
	abs.f32 	%f128, %f127;
	setp.equ.f32 	%p32, %f128, 0f7F800000;
	sub.f32 	%f129, %f127, %f126;
	fma.rn.f32 	%f130, %f129, %f17, %f126;
	selp.f32 	%f131, %f126, %f130, %p32;
	mul.wide.u32 	%rd44, %r250, 4;
	add.s64 	%rd45, %rd1, %rd44;
	ld.global.nc.f32 	%f132, [%rd45];
	abs.f32 	%f133, %f132;
	setp.equ.f32 	%p33, %f133, 0f7F800000;
	sub.f32 	%f134, %f132, %f131;
	fma.rn.f32 	%f135, %f134, %f17, %f131;
	selp.f32 	%f136, %f131, %f135, %p33;
	mul.wide.u32 	%rd46, %r249, 4;
	add.s64 	%rd47, %rd1, %rd46;
	ld.global.nc.f32 	%f137, [%rd47];
	abs.f32 	%f138, %f137;
	setp.equ.f32 	%p34, %f138, 0f7F800000;
	sub.f32 	%f139, %f137, %f136;
	fma.rn.f32 	%f140, %f139, %f17, %f136;
	selp.f32 	%f141, %f136, %f140, %p34;
	mul.wide.u32 	%rd48, %r248, 4;
	add.s64 	%rd49, %rd1, %rd48;
	ld.global.nc.f32 	%f142, [%rd49];
	abs.f32 	%f143, %f142;
	setp.equ.f32 	%p35, %f143, 0f7F800000;
	sub.f32 	%f144, %f142, %f141;
	fma.rn.f32 	%f145, %f144, %f17, %f141;
	selp.f32 	%f146, %f141, %f145, %p35;
	mul.wide.u32 	%rd50, %r247, 4;
	add.s64 	%rd51, %rd1, %rd50;
	ld.global.nc.f32 	%f147, [%rd51];
	abs.f32 	%f148, %f147;
	setp.equ.f32 	%p36, %f148, 0f7F800000;
	sub.f32 	%f149, %f147, %f146;
	fma.rn.f32 	%f150, %f149, %f17, %f146;
	selp.f32 	%f151, %f146, %f150, %p36;
	mul.wide.u32 	%rd52, %r246, 4;
	add.s64 	%rd53, %rd1, %rd52;
	ld.global.nc.f32 	%f152, [%rd53];
	abs.f32 	%f153, %f152;
	setp.equ.f32 	%p37, %f153, 0f7F800000;
	sub.f32 	%f154, %f152, %f151;
	fma.rn.f32 	%f155, %f154, %f17, %f151;
	selp.f32 	%f156, %f151, %f155, %p37;
	mul.wide.u32 	%rd54, %r245, 4;
	add.s64 	%rd55, %rd1, %rd54;
	ld.global.nc.f32 	%f157, [%rd55];
	abs.f32 	%f158, %f157;
	setp.equ.f32 	%p38, %f158, 0f7F800000;
	sub.f32 	%f159, %f157, %f156;
	fma.rn.f32 	%f160, %f159, %f17, %f156;
	selp.f32 	%f161, %f156, %f160, %p38;
	mul.wide.u32 	%rd56, %r244, 4;
	add.s64 	%rd57, %rd1, %rd56;
	ld.global.nc.f32 	%f162, [%rd57];
	abs.f32 	%f163, %f162;
	setp.equ.f32 	%p39, %f163, 0f7F800000;
	sub.f32 	%f164, %f162, %f161;
	fma.rn.f32 	%f165, %f164, %f17, %f161;
	selp.f32 	%f166, %f161, %f165, %p39;
	mul.wide.u32 	%rd58, %r243, 4;
	add.s64 	%rd59, %rd1, %rd58;
	ld.global.nc.f32 	%f167, [%rd59];
	abs.f32 	%f168, %f167;
	setp.equ.f32 	%p40, %f168, 0f7F800000;
	sub.f32 	%f169, %f167, %f166;
	fma.rn.f32 	%f170, %f169, %f17, %f166;
	selp.f32 	%f171, %f166, %f170, %p40;
	mul.wide.u32 	%rd60, %r242, 4;
	add.s64 	%rd61, %rd1, %rd60;
	ld.global.nc.f32 	%f172, [%rd61];
	abs.f32 	%f173, %f172;
	setp.equ.f32 	%p41, %f173, 0f7F800000;
	sub.f32 	%f174, %f172, %f171;
	fma.rn.f32 	%f175, %f174, %f17, %f171;
	selp.f32 	%f176, %f171, %f175, %p41;
	mul.wide.u32 	%rd62, %r241, 4;
	add.s64 	%rd63, %rd1, %rd62;
	ld.global.nc.f32 	%f177, [%rd63];
	abs.f32 	%f178, %f177;
	setp.equ.f32 	%p42, %f178, 0f7F800000;
	sub.f32 	%f179, %f177, %f176;
	fma.rn.f32 	%f180, %f179, %f17, %f176;
	selp.f32 	%f181, %f176, %f180, %p42;
	mul.wide.u32 	%rd64, %r240, 4;
	add.s64 	%rd65, %rd1, %rd64;
	ld.global.nc.f32 	%f182, [%rd65];
	abs.f32 	%f183, %f182;
	setp.equ.f32 	%p43, %f183, 0f7F800000;
	sub.f32 	%f184, %f182, %f181;
	fma.rn.f32 	%f185, %f184, %f17, %f181;
	selp.f32 	%f186, %f181, %f185, %p43;
	mul.wide.u32 	%rd66, %r239, 4;
	add.s64 	%rd67, %rd1, %rd66;
	ld.global.nc.f32 	%f187, [%rd67];
	abs.f32 	%f188, %f187;
	setp.equ.f32 	%p44, %f188, 0f7F800000;
	sub.f32 	%f189, %f187, %f186;
	fma.rn.f32 	%f190, %f189, %f17, %f186;
	selp.f32 	%f191, %f186, %f190, %p44;
	mul.wide.u32 	%rd68, %r238, 4;
	add.s64 	%rd69, %rd1, %rd68;
	ld.global.nc.f32 	%f192, [%rd69];
	abs.f32 	%f193, %f192;
	setp.equ.f32 	%p45, %f193, 0f7F800000;
	sub.f32 	%f194, %f192, %f191;
	fma.rn.f32 	%f195, %f194, %f17, %f191;
	selp.f32 	%f196, %f191, %f195, %p45;
	mul.wide.u32 	%rd70, %r237, 4;
	add.s64 	%rd71, %rd1, %rd70;
	ld.global.nc.f32 	%f197, [%rd71];
	abs.f32 	%f198, %f197;
	setp.equ.f32 	%p46, %f198, 0f7F800000;
	sub.f32 	%f199, %f197, %f196;
	fma.rn.f32 	%f200, %f199, %f17, %f196;
	selp.f32 	%f332, %f196, %f200, %p46;
	add.s32 	%r253, %r253, 16;
	shl.b32 	%r196, %r148, 4;
	add.s32 	%r251, %r251, %r196;
	add.s32 	%r250, %r250, %r196;
	add.s32 	%r249, %r249, %r196;
	add.s32 	%r248, %r248, %r196;
	add.s32 	%r247, %r247, %r196;
	add.s32 	%r246, %r246, %r196;
	add.s32 	%r245, %r245, %r196;
	add.s32 	%r244, %r244, %r196;
	add.s32 	%r243, %r243, %r196;
	add.s32 	%r242, %r242, %r196;
	add.s32 	%r241, %r241, %r196;
	add.s32 	%r240, %r240, %r196;
	add.s32 	%r239, %r239, %r196;
	add.s32 	%r238, %r238, %r196;
	add.s32 	%r237, %r237, %r196;
	add.s32 	%r236, %r236, %r196;
	add.s32 	%r235, %r235, 16;
	setp.ne.s32 	%p47, %r235, 0;
	@%p47 bra 	$L__BB1_27;
$L__BB1_28:
	and.b32  	%r100, %r45, 15;
	setp.eq.s32 	%p48, %r100, 0;
	@%p48 bra 	$L__BB1_37;
	and.b32  	%r101, %r45, 7;
	setp.lt.u32 	%p49, %r100, 8;
	@%p49 bra 	$L__BB1_31;
	mad.lo.s32 	%r197, %r253, %r148, %r1;
	mul.wide.u32 	%rd72, %r197, 4;
	add.s64 	%rd73, %rd1, %rd72;
	ld.global.nc.f32 	%f202, [%rd73];
	abs.f32 	%f203, %f202;
	setp.equ.f32 	%p50, %f203, 0f7F800000;
	sub.f32 	%f204, %f202, %f332;
	fma.rn.f32 	%f205, %f204, %f17, %f332;
	selp.f32 	%f206, %f332, %f205, %p50;
	add.s32 	%r198, %r197, %r148;
	mul.wide.u32 	%rd74, %r198, 4;
	add.s64 	%rd75, %rd1, %rd74;
	ld.global.nc.f32 	%f207, [%rd75];
	abs.f32 	%f208, %f207;
	setp.equ.f32 	%p51, %f208, 0f7F800000;
	sub.f32 	%f209, %f207, %f206;
	fma.rn.f32 	%f210, %f209, %f17, %f206;
	selp.f32 	%f211, %f206, %f210, %p51;
	add.s32 	%r199, %r198, %r148;
	mul.wide.u32 	%rd76, %r199, 4;
	add.s64 	%rd77, %rd1, %rd76;
	ld.global.nc.f32 	%f212, [%rd77];
	abs.f32 	%f213, %f212;
	setp.equ.f32 	%p52, %f213, 0f7F800000;
	sub.f32 	%f214, %f212, %f211;
	fma.rn.f32 	%f215, %f214, %f17, %f211;
	selp.f32 	%f216, %f211, %f215, %p52;
	add.s32 	%r200, %r199, %r148;
	mul.wide.u32 	%rd78, %r200, 4;
	add.s64 	%rd79, %rd1, %rd78;
	ld.global.nc.f32 	%f217, [%rd79];
	abs.f32 	%f218, %f217;
	setp.equ.f32 	%p53, %f218, 0f7F800000;
	sub.f32 	%f219, %f217, %f216;
	fma.rn.f32 	%f220, %f219, %f17, %f216;
	selp.f32 	%f221, %f216, %f220, %p53;
	add.s32 	%r201, %r200, %r148;
	mul.wide.u32 	%rd80, %r201, 4;
	add.s64 	%rd81, %rd1, %rd80;
	ld.global.nc.f32 	%f222, [%rd81];
	abs.f32 	%f223, %f222;
	setp.equ.f32 	%p54, %f223, 0f7F800000;
	sub.f32 	%f224, %f222, %f221;
	fma.rn.f32 	%f225, %f224, %f17, %f221;
	selp.f32 	%f226, %f221, %f225, %p54;
	add.s32 	%r202, %r201, %r148;
	mul.wide.u32 	%rd82, %r202, 4;
	add.s64 	%rd83, %rd1, %rd82;
	ld.global.nc.f32 	%f227, [%rd83];
	abs.f32 	%f228, %f227;
	setp.equ.f32 	%p55, %f228, 0f7F800000;
	sub.f32 	%f229, %f227, %f226;
	fma.rn.f32 	%f230, %f229, %f17, %f226;
	selp.f32 	%f231, %f226, %f230, %p55;
	add.s32 	%r203, %r202, %r148;
	mul.wide.u32 	%rd84, %r203, 4;
	add.s64 	%rd85, %rd1, %rd84;
	ld.global.nc.f32 	%f232, [%rd85];
	abs.f32 	%f233, %f232;
	setp.equ.f32 	%p56, %f233, 0f7F800000;
	sub.f32 	%f234, %f232, %f231;
	fma.rn.f32 	%f235, %f234, %f17, %f231;
	selp.f32 	%f236, %f231, %f235, %p56;
	add.s32 	%r204, %r203, %r148;
	mul.wide.u32 	%rd86, %r204, 4;
	add.s64 	%rd87, %rd1, %rd86;
	ld.global.nc.f32 	%f237, [%rd87];
	abs.f32 	%f238, %f237;
	setp.equ.f32 	%p57, %f238, 0f7F800000;
	sub.f32 	%f239, %f237, %f236;
	fma.rn.f32 	%f240, %f239, %f17, %f236;
	selp.f32 	%f332, %f236, %f240, %p57;
	add.s32 	%r253, %r253, 8;
$L__BB1_31:
	setp.eq.s32 	%p58, %r101, 0;
	@%p58 bra 	$L__BB1_37;
	and.b32  	%r104, %r45, 3;
	setp.lt.u32 	%p59, %r101, 4;
	@%p59 bra 	$L__BB1_34;
	mad.lo.s32 	%r205, %r253, %r148, %r1;
	mul.wide.u32 	%rd88, %r205, 4;
	add.s64 	%rd89, %rd1, %rd88;
	ld.global.nc.f32 	%f242, [%rd89];
	abs.f32 	%f243, %f242;
	setp.equ.f32 	%p60, %f243, 0f7F800000;
	sub.f32 	%f244, %f242, %f332;
	fma.rn.f32 	%f245, %f244, %f17, %f332;
	selp.f32 	%f246, %f332, %f245, %p60;
	add.s32 	%r206, %r205, %r148;
	mul.wide.u32 	%rd90, %r206, 4;
	add.s64 	%rd91, %rd1, %rd90;
	ld.global.nc.f32 	%f247, [%rd91];
	abs.f32 	%f248, %f247;
	setp.equ.f32 	%p61, %f248, 0f7F800000;
	sub.f32 	%f249, %f247, %f246;
	fma.rn.f32 	%f250, %f249, %f17, %f246;
	selp.f32 	%f251, %f246, %f250, %p61;
	add.s32 	%r207, %r206, %r148;
	mul.wide.u32 	%rd92, %r207, 4;
	add.s64 	%rd93, %rd1, %rd92;
	ld.global.nc.f32 	%f252, [%rd93];
	abs.f32 	%f253, %f252;
	setp.equ.f32 	%p62, %f253, 0f7F800000;
	sub.f32 	%f254, %f252, %f251;
	fma.rn.f32 	%f255, %f254, %f17, %f251;
	selp.f32 	%f256, %f251, %f255, %p62;
	add.s32 	%r208, %r207, %r148;
	mul.wide.u32 	%rd94, %r208, 4;
	add.s64 	%rd95, %rd1, %rd94;
	ld.global.nc.f32 	%f257, [%rd95];
	abs.f32 	%f258, %f257;
	setp.equ.f32 	%p63, %f258, 0f7F800000;
	sub.f32 	%f259, %f257, %f256;
	fma.rn.f32 	%f260, %f259, %f17, %f256;
	selp.f32 	%f332, %f256, %f260, %p63;
	add.s32 	%r253, %r253, 4;
$L__BB1_34:
	setp.eq.s32 	%p64, %r104, 0;
	@%p64 bra 	$L__BB1_37;
	mad.lo.s32 	%r257, %r253, %r148, %r1;
	neg.s32 	%r256, %r104;
$L__BB1_36:
	.pragma "nounroll";
	mul.wide.u32 	%rd96, %r257, 4;
	add.s64 	%rd97, %rd1, %rd96;
	ld.global.nc.f32 	%f261, [%rd97];
	abs.f32 	%f262, %f261;
	setp.equ.f32 	%p65, %f262, 0f7F800000;
	sub.f32 	%f263, %f261, %f332;
	fma.rn.f32 	%f264, %f263, %f17, %f332;
	selp.f32 	%f332, %f332, %f264, %p65;
	add.s32 	%r257, %r257, %r148;
	add.s32 	%r256, %r256, 1;
	setp.ne.s32 	%p66, %r256, 0;
	@%p66 bra 	$L__BB1_36;
$L__BB1_37:
	ld.param.u64 	%rd136, [macd_many_series_one_param_f32_param_7];
	setp.lt.s32 	%p67, %r149, %r262;
	add.s32 	%r209, %r262, -1;
	mad.lo.s32 	%r210, %r209, %r148, %r1;
	cvta.to.global.u64 	%rd5, %rd136;
	mul.wide.u32 	%rd98, %r210, 4;
	add.s64 	%rd6, %rd5, %rd98;
	@%p67 bra 	$L__BB1_39;
	sub.f32 	%f265, %f332, %f343;
	st.global.f32 	[%rd6], %f265;
$L__BB1_39:
	setp.lt.s32 	%p68, %r152, 2;
	setp.lt.s32 	%p69, %r149, %r262;
	mov.f32 	%f356, 0f00000000;
	or.pred  	%p70, %p68, %p69;
	@%p70 bra 	$L__BB1_41;
	ld.global.f32 	%f356, [%rd6];
$L__BB1_41:
	ld.param.u64 	%rd140, [macd_many_series_one_param_f32_param_9];
	cvta.to.global.u64 	%rd7, %rd140;
	setp.ne.s32 	%p71, %r152, 1;
	setp.ge.s32 	%p72, %r5, %r149;
	mov.f32 	%f355, 0f00000000;
	mov.b16 	%rs23, 0;
	or.pred  	%p73, %p71, %p72;
	@%p73 bra 	$L__BB1_43;
	mad.lo.s32 	%r211, %r5, %r148, %r1;
	mul.wide.s32 	%rd99, %r211, 4;
	add.s64 	%rd100, %rd5, %rd99;
	ld.global.f32 	%f355, [%rd100];
	add.s64 	%rd101, %rd3, %rd99;
	st.global.f32 	[%rd101], %f355;
	sub.f32 	%f268, %f355, %f355;
	add.s64 	%rd102, %rd7, %rd99;
	st.global.f32 	[%rd102], %f268;
	mov.b16 	%rs23, 1;
$L__BB1_43:
	setp.le.s32 	%p74, %r149, %r262;
	@%p74 bra 	$L__BB1_80;
	cvt.rn.f32.u32 	%f37, %r152;
	mad.lo.s32 	%r212, %r5, %r148, %r1;
	mul.wide.u32 	%rd103, %r212, 4;
	add.s64 	%rd8, %rd3, %rd103;
	add.s64 	%rd9, %rd7, %rd103;
	sub.s32 	%r213, %r149, %r262;
	and.b32  	%r113, %r213, 3;
	setp.eq.s32 	%p75, %r113, 0;
	@%p75 bra 	$L__BB1_53;
	neg.s32 	%r260, %r152;
	mad.lo.s32 	%r259, %r148, %r262, %r1;
	neg.s32 	%r258, %r113;
$L__BB1_46:
	.pragma "nounroll";
	ld.param.u64 	%rd137, [macd_many_series_one_param_f32_param_7];
	mul.wide.u32 	%rd104, %r259, 4;
	add.s64 	%rd105, %rd1, %rd104;
	ld.global.nc.f32 	%f269, [%rd105];
	abs.f32 	%f270, %f269;
	setp.equ.f32 	%p76, %f270, 0f7F800000;
	sub.f32 	%f271, %f269, %f332;
	fma.rn.f32 	%f272, %f271, %f17, %f332;
	sub.f32 	%f273, %f269, %f343;
	fma.rn.f32 	%f274, %f273, %f18, %f343;
	selp.f32 	%f332, %f332, %f272, %p76;
	selp.f32 	%f343, %f343, %f274, %p76;
	sub.f32 	%f44, %f332, %f343;
	cvta.to.global.u64 	%rd106, %rd137;
	add.s64 	%rd107, %rd106, %rd104;
	st.global.f32 	[%rd107], %f44;
	and.b16  	%rs9, %rs23, 255;
	setp.eq.s16 	%p77, %rs9, 0;
	@%p77 bra 	$L__BB1_49;
	sub.f32 	%f275, %f44, %f355;
	fma.rn.f32 	%f355, %f275, %f19, %f355;
	setp.lt.s32 	%p78, %r262, %r5;
	mov.b16 	%rs23, 1;
	@%p78 bra 	$L__BB1_52;
	mul.wide.u32 	%rd108, %r259, 4;
	add.s64 	%rd109, %rd3, %rd108;
	st.global.f32 	[%rd109], %f355;
	sub.f32 	%f276, %f44, %f355;
	add.s64 	%rd110, %rd7, %rd108;
	st.global.f32 	[%rd110], %f276;
	bra.uni 	$L__BB1_52;
$L__BB1_49:
	setp.lt.s32 	%p79, %r152, 2;
	setp.gt.s32 	%p80, %r262, %r5;
	mov.b16 	%rs23, 0;
	or.pred  	%p81, %p79, %p80;
	@%p81 bra 	$L__BB1_52;
	add.f32 	%f356, %f356, %f44;
	setp.ne.s32 	%p82, %r260, -2;
	@%p82 bra 	$L__BB1_52;
	div.rn.f32 	%f355, %f356, %f37;
	st.global.f32 	[%rd8], %f355;
	sub.f32 	%f277, %f44, %f355;
	st.global.f32 	[%rd9], %f277;
	mov.b16 	%rs23, 1;
$L__BB1_52:
	add.s32 	%r262, %r262, 1;
	add.s32 	%r260, %r260, 1;
	add.s32 	%r259, %r259, %r148;
	add.s32 	%r258, %r258, 1;
	setp.ne.s32 	%p83, %r258, 0;
	@%p83 bra 	$L__BB1_46;
$L__BB1_53:
	sub.s32 	%r214, %r151, %r149;
	add.s32 	%r215, %r214, %r2;
	setp.gt.u32 	%p84, %r215, -4;
	@%p84 bra 	$L__BB1_80;
	add.s32 	%r268, %r262, 2;
	add.s32 	%r216, %r152, %r151;
	add.s32 	%r217, %r216, %r2;
	sub.s32 	%r218, %r217, %r262;
	add.s32 	%r267, %r218, -2;
	mul.lo.s32 	%r219, %r262, %r148;
	add.s32 	%r220, %r219, %r148;
	add.s32 	%r266, %r1, %r220;
	shl.b32 	%r129, %r148, 2;
	mad.lo.s32 	%r265, %r148, %r268, %r1;
	add.s32 	%r221, %r262, 3;
	mad.lo.s32 	%r264, %r148, %r221, %r1;
	add.s32 	%r263, %r1, %r219;
$L__BB1_55:
	mov.u32 	%r138, %r268;
	ld.param.u64 	%rd138, [macd_many_series_one_param_f32_param_7];
	add.s32 	%r139, %r138, -2;
	add.s32 	%r140, %r267, -3;
	mul.wide.u32 	%rd111, %r263, 4;
	add.s64 	%rd112, %rd1, %rd111;
	ld.global.nc.f32 	%f278, [%rd112];
	abs.f32 	%f279, %f278;
	setp.equ.f32 	%p85, %f279, 0f7F800000;
	sub.f32 	%f280, %f278, %f332;
	fma.rn.f32 	%f281, %f280, %f17, %f332;
	sub.f32 	%f282, %f278, %f343;
	fma.rn.f32 	%f283, %f282, %f18, %f343;
	selp.f32 	%f58, %f332, %f281, %p85;
	selp.f32 	%f59, %f343, %f283, %p85;
	sub.f32 	%f60, %f58, %f59;
	cvta.to.global.u64 	%rd113, %rd138;
	add.s64 	%rd114, %rd113, %rd111;
	st.global.f32 	[%rd114], %f60;
	and.b16  	%rs15, %rs23, 255;
	setp.ne.s16 	%p86, %rs15, 0;
	@%p86 bra 	$L__BB1_59;
	setp.lt.s32 	%p91, %r152, 2;
	setp.gt.s32 	%p92, %r139, %r5;
	mov.pred 	%p126, -1;
	or.pred  	%p93, %p91, %p92;
	@%p93 bra 	$L__BB1_61;
	add.f32 	%f356, %f356, %f60;
	setp.ne.s32 	%p95, %r140, -3;
	@%p95 bra 	$L__BB1_61;
	div.rn.f32 	%f355, %f356, %f37;
	st.global.f32 	[%rd8], %f355;
	sub.f32 	%f286, %f60, %f355;
	st.global.f32 	[%rd9], %f286;
	mov.pred 	%p126, 0;
	bra.uni 	$L__BB1_61;
$L__BB1_59:
	sub.f32 	%f284, %f60, %f355;
	fma.rn.f32 	%f355, %f284, %f19, %f355;
	setp.lt.s32 	%p88, %r139, %r5;
	mov.pred 	%p126, 0;
	@%p88 bra 	$L__BB1_61;
	mul.wide.u32 	%rd115, %r263, 4;
	add.s64 	%rd116, %rd3, %rd115;
	st.global.f32 	[%rd116], %f355;
	sub.f32 	%f285, %f60, %f355;
	add.s64 	%rd117, %rd7, %rd115;
	st.global.f32 	[%rd117], %f285;
$L__BB1_61:
	ld.param.u64 	%rd139, [macd_many_series_one_param_f32_param_7];
	mul.wide.u32 	%rd118, %r266, 4;
	add.s64 	%rd119, %rd1, %rd118;
	ld.global.nc.f32 	%f287, [%rd119];
	abs.f32 	%f288, %f287;
	setp.equ.f32 	%p97, %f288, 0f7F800000;
	sub.f32 	%f289, %f287, %f58;
	fma.rn.f32 	%f290, %f289, %f17, %f58;
	sub.f32 	%f291, %f287, %f59;
	fma.rn.f32 	%f292, %f291, %f18, %f59;
	selp.f32 	%f66, %f58, %f290, %p97;
	selp.f32 	%f67, %f59, %f292, %p97;
	sub.f32 	%f68, %f66, %f67;
	cvta.to.global.u64 	%rd10, %rd139;
	add.s64 	%rd120, %rd10, %rd118;
	st.global.f32 	[%rd120], %f68;
	@%p126 bra 	$L__BB1_64;
	sub.f32 	%f293, %f68, %f355;
	fma.rn.f32 	%f355, %f293, %f19, %f355;
	add.s32 	%r222, %r138, -1;
	setp.lt.s32 	%p99, %r222, %r5;
	mov.pred 	%p127, 0;
	@%p99 bra 	$L__BB1_67;
	mul.wide.u32 	%rd121, %r266, 4;
	add.s64 	%rd122, %rd3, %rd121;
	st.global.f32 	[%rd122], %f355;
	sub.f32 	%f294, %f68, %f355;
	add.s64 	%rd123, %rd7, %rd121;
	st.global.f32 	[%rd123], %f294;
	bra.uni 	$L__BB1_67;
$L__BB1_64:
	setp.lt.s32 	%p102, %r152, 2;
	setp.ge.s32 	%p103, %r139, %r5;
	mov.pred 	%p127, -1;
	or.pred  	%p104, %p102, %p103;
	@%p104 bra 	$L__BB1_67;
	add.f32 	%f356, %f356, %f68;
	setp.ne.s32 	%p106, %r267, 1;
	@%p106 bra 	$L__BB1_67;
	div.rn.f32 	%f355, %f356, %f37;
	st.global.f32 	[%rd8], %f355;
	sub.f32 	%f295, %f68, %f355;
	st.global.f32 	[%rd9], %f295;
	mov.pred 	%p127, 0;
$L__BB1_67:
	mul.wide.u32 	%rd124, %r265, 4;
	add.s64 	%rd125, %rd1, %rd124;
	ld.global.nc.f32 	%f296, [%rd125];
	abs.f32 	%f297, %f296;
	setp.equ.f32 	%p108, %f297, 0f7F800000;
	sub.f32 	%f298, %f296, %f66;
	fma.rn.f32 	%f299, %f298, %f17, %f66;
	sub.f32 	%f300, %f296, %f67;
	fma.rn.f32 	%f301, %f300, %f18, %f67;
	selp.f32 	%f74, %f66, %f299, %p108;
	selp.f32 	%f75, %f67, %f301, %p108;
	sub.f32 	%f76, %f74, %f75;
	add.s64 	%rd126, %rd10, %rd124;
	st.global.f32 	[%rd126], %f76;
	@%p127 bra 	$L__BB1_70;
	sub.f32 	%f302, %f76, %f355;
	fma.rn.f32 	%f355, %f302, %f19, %f355;
	setp.lt.s32 	%p110, %r138, %r5;
	mov.pred 	%p128, 0;
	@%p110 bra 	$L__BB1_73;
	mul.wide.u32 	%rd127, %r265, 4;
	add.s64 	%rd128, %rd3, %rd127;
	st.global.f32 	[%rd128], %f355;
	sub.f32 	%f303, %f76, %f355;
	add.s64 	%rd129, %rd7, %rd127;
	st.global.f32 	[%rd129], %f303;
	bra.uni 	$L__BB1_73;
$L__BB1_70:
	setp.lt.s32 	%p113, %r152, 2;
	setp.gt.s32 	%p114, %r138, %r5;
	mov.pred 	%p128, -1;
	or.pred  	%p115, %p113, %p114;
	@%p115 bra 	$L__BB1_73;
	add.f32 	%f356, %f356, %f76;
	setp.ne.s32 	%p117, %r140, -1;
	@%p117 bra 	$L__BB1_73;
	div.rn.f32 	%f355, %f356, %f37;
	st.global.f32 	[%rd8], %f355;
	sub.f32 	%f304, %f76, %f355;
	st.global.f32 	[%rd9], %f304;
	mov.pred 	%p128, 0;
$L__BB1_73:
	add.s32 	%r141, %r138, 1;
	mul.wide.u32 	%rd130, %r264, 4;
	add.s64 	%rd131, %rd1, %rd130;
	ld.global.nc.f32 	%f305, [%rd131];
	abs.f32 	%f306, %f305;
	setp.equ.f32 	%p119, %f306, 0f7F800000;
	sub.f32 	%f307, %f305, %f74;
	fma.rn.f32 	%f308, %f307, %f17, %f74;
	sub.f32 	%f309, %f305, %f75;
	fma.rn.f32 	%f310, %f309, %f18, %f75;
	selp.f32 	%f332, %f74, %f308, %p119;
	selp.f32 	%f343, %f75, %f310, %p119;
	sub.f32 	%f84, %f332, %f343;
	add.s64 	%rd132, %rd10, %rd130;
	st.global.f32 	[%rd132], %f84;
	@%p128 bra 	$L__BB1_76;
	sub.f32 	%f311, %f84, %f355;
	fma.rn.f32 	%f355, %f311, %f19, %f355;
	setp.lt.s32 	%p120, %r141, %r5;
	mov.b16 	%rs23, 1;
	@%p120 bra 	$L__BB1_79;
	mul.wide.u32 	%rd133, %r264, 4;
	add.s64 	%rd134, %rd3, %rd133;
	st.global.f32 	[%rd134], %f355;
	sub.f32 	%f312, %f84, %f355;
	add.s64 	%rd135, %rd7, %rd133;
	st.global.f32 	[%rd135], %f312;
	bra.uni 	$L__BB1_79;
$L__BB1_76:
	setp.lt.s32 	%p121, %r152, 2;
	setp.gt.s32 	%p122, %r141, %r5;
	mov.b16 	%rs23, 0;
	or.pred  	%p123, %p121, %p122;
	@%p123 bra 	$L__BB1_79;
	add.f32 	%f356, %f356, %f84;
	setp.ne.s32 	%p124, %r267, 3;
	@%p124 bra 	$L__BB1_79;
	div.rn.f32 	%f355, %f356, %f37;
	st.global.f32 	[%rd8], %f355;
	sub.f32 	%f313, %f84, %f355;
	st.global.f32 	[%rd9], %f313;
	mov.b16 	%rs23, 1;
$L__BB1_79:
	add.s32 	%r268, %r138, 4;
	add.s32 	%r223, %r138, 2;
	add.s32 	%r267, %r267, -4;
	add.s32 	%r266, %r266, %r129;
	add.s32 	%r265, %r265, %r129;
	add.s32 	%r264, %r264, %r129;
	add.s32 	%r263, %r263, %r129;
	setp.lt.s32 	%p125, %r223, %r149;
	@%p125 bra 	$L__BB1_55;
$L__BB1_80:
	ret;

}


// ===== COMPILED SASS (sm_100) =====

	.target	sm_100

	.elftype	@"ET_EXEC"


//--------------------- .note.nv.tkinfo           --------------------------
	.section	.note.nv.tkinfo,"",@"SHT_NOTE"
	.sectionflags	@"SHF_NOTE_NV_TKINFO"
	.tkinfo
        /*0018*/ 	.word	0x00000002
        /*0030*/ 	.string	""
        /*0030*/ 	.string	"ptxas"
        /*0030*/ 	.string	"Cuda compilation tools, release 13.0, V13.0.88"
        /*0030*/ 	.string	"Build cuda_13.0.r13.0/compiler.36424714_0"
        /*0030*/ 	.string	"-arch sm_100 -m 64 "



//--------------------- .note.nv.cuinfo           --------------------------
	.section	.note.nv.cuinfo,"",@"SHT_NOTE"
	.sectionflags	@"SHF_NOTE_NV_CUINFO"
        /*0018*/ 	.short	0x0002
        /*001a*/ 	.short	0x0064
        /*001c*/ 	.short	0x0082
	.zero		2


//--------------------- .nv.info                  --------------------------
	.section	.nv.info,"",@"SHT_CUDA_INFO"
	.align	4


	//----- nvinfo : EIATTR_REGCOUNT
	.align		4
        /*0000*/ 	.byte	0x04, 0x2f
        /*0002*/ 	.short	(.L_1 - .L_0)
	.align		4
.L_0:
        /*0004*/ 	.word	index@(macd_batch_f32)
        /*0008*/ 	.word	0x00000028


	//----- nvinfo : EIATTR_FRAME_SIZE
	.align		4
.L_1:
        /*000c*/ 	.byte	0x04, 0x11
        /*000e*/ 	.short	(.L_3 - .L_2)
	.align		4
.L_2:
        /*0010*/ 	.word	index@($__internal_1_$__cuda_sm3x_div_rn_noftz_f32_slowpath)
        /*0014*/ 	.word	0x00000000


	//----- nvinfo : EIATTR_FRAME_SIZE
	.align		4
.L_3:
        /*0018*/ 	.byte	0x04, 0x11
        /*001a*/ 	.short	(.L_5 - .L_4)
	.align		4
.L_4:
        /*001c*/ 	.word	index@(macd_batch_f32)
        /*0020*/ 	.word	0x00000000


	//----- nvinfo : EIATTR_REGCOUNT
	.align		4
.L_5:
        /*0024*/ 	.byte	0x04, 0x2f
        /*0026*/ 	.short	(.L_7 - .L_6)
	.align		4
.L_6:
        /*0028*/ 	.word	index@(macd_many_series_one_param_f32)
        /*002c*/ 	.word	0x00000028


	//----- nvinfo : EIATTR_FRAME_SIZE
	.align		4
.L_7:
        /*0030*/ 	.byte	0x04, 0x11
        /*0032*/ 	.short	(.L_9 - .L_8)
	.align		4
.L_8:
        /*0034*/ 	.word	index@($__internal_0_$__cuda_sm3x_div_rn_noftz_f32_slowpath)
        /*0038*/ 	.word	0x00000000


	//----- nvinfo : EIATTR_FRAME_SIZE
	.align		4
.L_9:
        /*003c*/ 	.byte	0x04, 0x11
        /*003e*/ 	.short	(.L_11 - .L_10)
	.align		4
.L_10:
        /*0040*/ 	.word	index@(macd_many_series_one_param_f32)
        /*0044*/ 	.word	0x00000000


	//----- nvinfo : EIATTR_MIN_STACK_SIZE
	.align		4
.L_11:
        /*0048*/ 	.byte	0x04, 0x12
        /*004a*/ 	.short	(.L_13 - .L_12)
	.align		4
.L_12:
        /*004c*/ 	.word	index@(macd_many_series_one_param_f32)
        /*0050*/ 	.word	0x00000000


	//----- nvinfo : EIATTR_MIN_STACK_SIZE
	.align		4
.L_13:
        /*0054*/ 	.byte	0x04, 0x12
        /*0056*/ 	.short	(.L_15 - .L_14)
	.align		4
.L_14:
        /*0058*/ 	.word	index@(macd_batch_f32)
        /*005c*/ 	.word	0x00000000
.L_15:


//--------------------- .nv.compat                --------------------------
	.section	.nv.compat,"",@"SHT_CUDA_COMPAT_INFO"
	.align	4
        /*0000*/ 	.byte	0x02, 0x09, 0x00, 0x00, 0x02, 0x02, 0x01, 0x00, 0x02, 0x05, 0x05, 0x00, 0x03, 0x07, 0x01, 0x01
        /*0010*/ 	.byte	0x02, 0x03, 0x00, 0x00, 0x02, 0x06, 0x01, 0x00, 0x04, 0x0b, 0x08, 0x00, 0x01, 0x00, 0x00, 0x00
        /*0020*/ 	.byte	0x00, 0x00, 0x00, 0x00


//--------------------- .nv.info.macd_many_series_one_param_f32 --------------------------
	.section	.nv.info.macd_many_series_one_param_f32,"",@"SHT_CUDA_INFO"
	.sectionflags	@""
	.align	4


	//----- nvinfo : EIATTR_CUDA_API_VERSION
	.align		4
        /*0000*/ 	.byte	0x04, 0x37
        /*0002*/ 	.short	(.L_17 - .L_16)
.L_16:
        /*0004*/ 	.word	0x00000082


	//----- nvinfo : EIATTR_KPARAM_INFO
	.align		4
.L_17:
        /*0008*/ 	.byte	0x04, 0x17
        /*000a*/ 	.short	(.L_19 - .L_18)
.L_18:
        /*000c*/ 	.word	0x00000000
        /*0010*/ 	.short	0x0009
        /*0012*/ 	.short	0x0038
        /*0014*/ 	.byte	0x00, 0xf5, 0x21, 0x00


	//----- nvinfo : EIATTR_KPARAM_INFO
	.align		4
.L_19:
        /*0018*/ 	.byte	0x04, 0x17
        /*001a*/ 	.short	(.L_21 - .L_20)
.L_20:
        /*001c*/ 	.word	0x00000000
        /*0020*/ 	.short	0x0008
        /*0022*/ 	.short	0x0030
        /*0024*/ 	.byte	0x00, 0xf5, 0x21, 0x00


	//----- nvinfo : EIATTR_KPARAM_INFO
	.align		4
.L_21:
        /*0028*/ 	.byte	0x04, 0x17
        /*002a*/ 	.short	(.L_23 - .L_22)
.L_22:
        /*002c*/ 	.word	0x00000000
        /*0030*/ 	.short	0x0007
        /*0032*/ 	.short	0x0028
        /*0034*/ 	.byte	0x00, 0xf5, 0x21, 0x00


	//----- nvinfo : EIATTR_KPARAM_INFO
	.align		4
.L_23:
        /*0038*/ 	.byte	0x04, 0x17
        /*003a*/ 	.short	(.L_25 - .L_24)
.L_24:
        /*003c*/ 	.word	0x00000000
        /*0040*/ 	.short	0x0006
        /*0042*/ 	.short	0x0020
        /*0044*/ 	.byte	0x00, 0xf5, 0x21, 0x00


	//----- nvinfo : EIATTR_KPARAM_INFO
	.align		4
.L_25:
        /*0048*/ 	.byte	0x04, 0x17
        /*004a*/ 	.short	(.L_27 - .L_26)
.L_26:
        /*004c*/ 	.word	0x00000000
        /*0050*/ 	.short	0x0005
        /*0052*/ 	.short	0x0018
        /*0054*/ 	.byte	0x00, 0xf0, 0x11, 0x00


	//----- nvinfo : EIATTR_KPARAM_INFO
	.align		4
.L_27:
        /*0058*/ 	.byte	0x04, 0x17
        /*005a*/ 	.short	(.L_29 - .L_28)
.L_28:
        /*005c*/ 	.word	0x00000000
        /*0060*/ 	.short	0x0004
        /*0062*/ 	.short	0x0014
        /*0064*/ 	.byte	0x00, 0xf0, 0x11, 0x00


	//----- nvinfo : EIATTR_KPARAM_INFO
	.align		4
.L_29:
        /*0068*/ 	.byte	0x04, 0x17
        /*006a*/ 	.short	(.L_31 - .L_30)
.L_30:
        /*006c*/ 	.word	0x00000000
        /*0070*/ 	.short	0x0003
        /*0072*/ 	.short	0x0010
        /*0074*/ 	.byte	0x00, 0xf0, 0x11, 0x00


	//----- nvinfo : EIATTR_KPARAM_INFO
	.align		4
.L_31:
        /*0078*/ 	.byte	0x04, 0x17
        /*007a*/ 	.short	(.L_33 - .L_32)
.L_32:
        /*007c*/ 	.word	0x00000000
        /*0080*/ 	.short	0x0002
        /*0082*/ 	.short	0x000c
        /*0084*/ 	.byte	0x00, 0xf0, 0x11, 0x00


	//----- nvinfo : EIATTR_KPARAM_INFO
	.align		4
.L_33:
        /*0088*/ 	.byte	0x04, 0x17
        /*008a*/ 	.short	(.L_35 - .L_34)
.L_34:
        /*008c*/ 	.word	0x00000000
        /*0090*/ 	.short	0x0001
        /*0092*/ 	.short	0x0008
        /*0094*/ 	.byte	0x00, 0xf0, 0x11, 0x00


	//----- nvinfo : EIATTR_KPARAM_INFO
	.align		4
.L_35:
        /*0098*/ 	.byte	0x04, 0x17
        /*009a*/ 	.short	(.L_37 - .L_36)
.L_36:
        /*009c*/ 	.word	0x00000000
        /*00a0*/ 	.short	0x0000
        /*00a2*/ 	.short	0x0000
        /*00a4*/ 	.byte	0x00, 0xf5, 0x21, 0x00


	//----- nvinfo : EIATTR_SPARSE_MMA_MASK
	.align		4
.L_37:
        /*00a8*/ 	.byte	0x03, 0x50
        /*00aa*/ 	.short	0x0000


	//----- nvinfo : EIATTR_MAXREG_COUNT
	.align		4
        /*00ac*/ 	.byte	0x03, 0x1b
        /*00ae*/ 	.short	0x00ff


	//----- nvinfo : EIATTR_MERCURY_ISA_VERSION
	.align		4
        /*00b0*/ 	.byte	0x03, 0x5f
        /*00b2*/ 	.short	0x0101


	//----- nvinfo : EIATTR_VRC_CTA_INIT_COUNT
	.align		4
        /*00b4*/ 	.byte	0x02, 0x4a
	.zero		1
	.zero		1


	//----- nvinfo : EIATTR_EXIT_INSTR_OFFSETS
	.align		4
        /*00b8*/ 	.byte	0x04, 0x1c
        /*00ba*/ 	.short	(.L_39 - .L_38)


	//   ....[0]....
.L_38:
        /*00bc*/ 	.word	0x000000e0


	//   ....[1]....
        /*00c0*/ 	.word	0x00000180


	//   ....[2]....
        /*00c4*/ 	.word	0x000003a0


	//   ....[3]....
        /*00c8*/ 	.word	0x00002bc0


	//   ....[4]....
        /*00cc*/ 	.word	0x000031b0


	//   ....[5]....
        /*00d0*/ 	.word	0x00004160


	//----- nvinfo : EIATTR_CRS_STACK_SIZE
	.align		4
.L_39:
        /*00d4*/ 	.byte	0x04, 0x1e
        /*00d6*/ 	.short	(.L_41 - .L_40)
.L_40:
        /*00d8*/ 	.word	0x00000000


	//----- nvinfo : EIATTR_CBANK_PARAM_SIZE
	.align		4
.L_41:
        /*00dc*/ 	.byte	0x03, 0x19
        /*00de*/ 	.short	0x0040


	//----- nvinfo : EIATTR_PARAM_CBANK
	.align		4
        /*00e0*/ 	.byte	0x04, 0x0a
        /*00e2*/ 	.short	(.L_43 - .L_42)
	.align		4
.L_42:
        /*00e4*/ 	.word	index@(.nv.constant0.macd_many_series_one_param_f32)
        /*00e8*/ 	.short	0x0380
        /*00ea*/ 	.short	0x0040


	//----- nvinfo : EIATTR_SW_WAR
	.align		4
.L_43:
        /*00ec*/ 	.byte	0x04, 0x36
        /*00ee*/ 	.short	(.L_45 - .L_44)
.L_44:
        /*00f0*/ 	.word	0x00000008
.L_45:


//--------------------- .nv.info.macd_batch_f32   --------------------------
	.section	.nv.info.macd_batch_f32,"",@"SHT_CUDA_INFO"
	.sectionflags	@""
	.align	4


	//----- nvinfo : EIATTR_CUDA_API_VERSION
	.align		4
        /*0000*/ 	.byte	0x04, 0x37
        /*0002*/ 	.short	(.L_47 - .L_46)
.L_46:
        /*0004*/ 	.word	0x00000082


	//----- nvinfo : EIATTR_KPARAM_INFO
	.align		4
.L_47:
        /*0008*/ 	.byte	0x04, 0x17
        /*000a*/ 	.short	(.L_49 - .L_48)
.L_48:
        /*000c*/ 	.word	0x00000000
        /*0010*/ 	.short	0x0009
        /*0012*/ 	.short	0x0040
        /*0014*/ 	.byte	0x00, 0xf5, 0x21, 0x00


	//----- nvinfo : EIATTR_KPARAM_INFO
	.align		4
.L_49:
        /*0018*/ 	.byte	0x04, 0x17
        /*001a*/ 	.short	(.L_51 - .L_50)
.L_50:
        /*001c*/ 	.word	0x00000000
        /*0020*/ 	.short	0x0008
        /*0022*/ 	.short	0x0038
        /*0024*/ 	.byte	0x00, 0xf5, 0x21, 0x00


	//----- nvinfo : EIATTR_KPARAM_INFO
	.align		4
.L_51:
        /*0028*/ 	.byte	0x04, 0x17
        /*002a*/ 	.short	(.L_53 - .L_52)
.L_52:
        /*002c*/ 	.word	0x00000000
        /*0030*/ 	.short	0x0007
        /*0032*/ 	.short	0x0030
        /*0034*/ 	.byte	0x00, 0xf5, 0x21, 0x00


	//----- nvinfo : EIATTR_KPARAM_INFO
	.align		4
.L_53:
        /*0038*/ 	.byte	0x04, 0x17
        /*003a*/ 	.short	(.L_55 - .L_54)
.L_54:
        /*003c*/ 	.word	0x00000000
        /*0040*/ 	.short	0x0006
        /*0042*/ 	.short	0x0028
        /*0044*/ 	.byte	0x00, 0xf0, 0x11, 0x00


	//----- nvinfo : EIATTR_KPARAM_INFO
	.align		4
.L_55:
        /*0048*/ 	.byte	0x04, 0x17
        /*004a*/ 	.short	(.L_57 - .L_56)
.L_56:
        /*004c*/ 	.word	0x00000000
        /*0050*/ 	.short	0x0005
        /*0052*/ 	.short	0x0024
        /*0054*/ 	.byte	0x00, 0xf0, 0x11, 0x00


	//----- nvinfo : EIATTR_KPARAM_INFO
	.align		4
.L_57:
        /*0058*/ 	.byte	0x04, 0x17
        /*005a*/ 	.short	(.L_59 - .L_58)
.L_58:
        /*005c*/ 	.word	0x00000000
        /*0060*/ 	.short	0x0004
        /*0062*/ 	.short	0x0020
        /*0064*/ 	.byte	0x00, 0xf0, 0x11, 0x00


	//----- nvinfo : EIATTR_KPARAM_INFO
	.align		4
.L_59:
        /*0068*/ 	.byte	0x04, 0x17
        /*006a*/ 	.short	(.L_61 - .L_60)
.L_60:
        /*006c*/ 	.word	0x00000000
        /*0070*/ 	.short	0x0003
        /*0072*/ 	.short	0x0018
        /*0074*/ 	.byte	0x00, 0xf5, 0x21, 0x00


	//----- nvinfo : EIATTR_KPARAM_INFO
	.align		4
.L_61:
        /*0078*/ 	.byte	0x04, 0x17
        /*007a*/ 	.short	(.L_63 - .L_62)
.L_62:
        /*007c*/ 	.word	0x00000000
        /*0080*/ 	.short	0x0002
        /*0082*/ 	.short	0x0010
        /*0084*/ 	.byte	0x00, 0xf5, 0x21, 0x00


	//----- nvinfo : EIATTR_KPARAM_INFO
	.align		4
.L_63:
        /*0088*/ 	.byte	0x04, 0x17
        /*008a*/ 	.short	(.L_65 - .L_64)
.L_64:
        /*008c*/ 	.word	0x00000000
        /*0090*/ 	.short	0x0001
        /*0092*/ 	.short	0x0008
        /*0094*/ 	.byte	0x00, 0xf5, 0x21, 0x00


	//----- nvinfo : EIATTR_KPARAM_INFO
	.align		4
.L_65:
        /*0098*/ 	.byte	0x04, 0x17
        /*009a*/ 	.short	(.L_67 - .L_66)
.L_66:
        /*009c*/ 	.word	0x00000000
        /*00a0*/ 	.short	0x0000
        /*00a2*/ 	.short	0x0000
        /*00a4*/ 	.byte	0x00, 0xf5, 0x21, 0x00


	//----- nvinfo : EIATTR_SPARSE_MMA_MASK
	.align		4
.L_67:
        /*00a8*/ 	.byte	0x03, 0x50
        /*00aa*/ 	.short	0x0000


	//----- nvinfo : EIATTR_MAXREG_COUNT
	.align		4
        /*00ac*/ 	.byte	0x03, 0x1b
        /*00ae*/ 	.short	0x00ff


	//----- nvinfo : EIATTR_MERCURY_ISA_VERSION
	.align		4
        /*00b0*/ 	.byte	0x03, 0x5f
        /*00b2*/ 	.short	0x0101


	//----- nvinfo : EIATTR_VRC_CTA_INIT_COUNT
	.align		4
        /*00b4*/ 	.byte	0x02, 0x4a
	.zero		1
	.zero		1


	//----- nvinfo : EIATTR_EXIT_INSTR_OFFSETS
	.align		4
        /*00b8*/ 	.byte	0x04, 0x1c
        /*00ba*/ 	.short	(.L_69 - .L_68)


	//   ....[0]....
.L_68:
        /*00bc*/ 	.word	0x00000070


	//   ....[1]....
        /*00c0*/ 	.word	0x00000120


	//   ....[2]....
        /*00c4*/ 	.word	0x00000180


	//   ....[3]....
        /*00c8*/ 	.word	0x00000370


	//   ....[4]....
        /*00cc*/ 	.word	0x00002470


	//   ....[5]....
        /*00d0*/ 	.word	0x00002930


	//   ....[6]....
        /*00d4*/ 	.word	0x00003640


	//----- nvinfo : EIATTR_CRS_STACK_SIZE
	.align		4
.L_69:
        /*00d8*/ 	.byte	0x04, 0x1e
        /*00da*/ 	.short	(.L_71 - .L_70)
.L_70:
        /*00dc*/ 	.word	0x00000000


	//----- nvinfo : EIATTR_CBANK_PARAM_SIZE
	.align		4
.L_71:
        /*00e0*/ 	.byte	0x03, 0x19
        /*00e2*/ 	.short	0x0048


	//----- nvinfo : EIATTR_PARAM_CBANK
	.align		4
        /*00e4*/ 	.byte	0x04, 0x0a
        /*00e6*/ 	.short	(.L_73 - .L_72)
	.align		4
.L_72:
        /*00e8*/ 	.word	index@(.nv.constant0.macd_batch_f32)
        /*00ec*/ 	.short	0x0380
        /*00ee*/ 	.short	0x0048


	//----- nvinfo : EIATTR_SW_WAR
	.align		4
.L_73:
        /*00f0*/ 	.byte	0x04, 0x36
        /*00f2*/ 	.short	(.L_75 - .L_74)
.L_74:
        /*00f4*/ 	.word	0x00000008
.L_75:


//--------------------- .nv.callgraph             --------------------------
	.section	.nv.callgraph,"",@"SHT_CUDA_CALLGRAPH"
	.align	4
	.sectionentsize	8
	.align		4
        /*0000*/ 	.word	0x00000000
	.align		4
        /*0004*/ 	.word	0xffffffff
	.align		4
        /*0008*/ 	.word	0x00000000
	.align		4
        /*000c*/ 	.word	0xfffffffe
	.align		4
        /*0010*/ 	.word	0x00000000
	.align		4
        /*0014*/ 	.word	0xfffffffd
	.align		4
        /*0018*/ 	.word	0x00000000
	.align		4
        /*001c*/ 	.word	0xfffffffc


//--------------------- .text.macd_many_series_one_param_f32 --------------------------
	.section	.text.macd_many_series_one_param_f32,"ax",@progbits
	.align	128
        .global         macd_many_series_one_param_f32
        .type           macd_many_series_one_param_f32,@function
        .size           macd_many_series_one_param_f32,(.L_x_138 - macd_many_series_one_param_f32)
        .other          macd_many_series_one_param_f32,@"STO_CUDA_ENTRY STV_DEFAULT"
macd_many_series_one_param_f32:
.text.macd_many_series_one_param_f32:
[----:B------:R-:W-:Y:S01]  /*0000*/  LDC R1, c[0x0][0x37c] ;  /* 0x0000df00ff017b82 */ /* 0x000fe20000000800 */
[----:B------:R-:W0:Y:S07]  /*0010*/  LDCU.64 UR6, c[0x0][0x388] ;  /* 0x00007100ff0677ac */ /* 0x000e2e0008000a00 */
[----:B------:R-:W1:Y:S01]  /*0020*/  S2UR UR28, SR_CTAID.X ;  /* 0x00000000001c79c3 */ /* 0x000e620000002500 */
[----:B------:R-:W2:Y:S01]  /*0030*/  LDCU.64 UR8, c[0x0][0x390] ;  /* 0x00007200ff0877ac */ /* 0x000ea20008000a00 */
[----:B------:R-:W3:Y:S01]  /*0040*/  LDCU UR5, c[0x0][0x398] ;  /* 0x00007300ff0577ac */ /* 0x000ee20008000800 */
[----:B0-----:R-:W-:-:S02]  /*0050*/  MOV R0, UR7 ;  /* 0x0000000700007c02 */ /* 0x001fc40008000f00 */
[----:B--2---:R-:W-:Y:S01]  /*0060*/  MOV R3, UR9 ;  /* 0x0000000900037c02 */ /* 0x004fe20008000f00 */
[----:B-1----:R-:W-:-:S03]  /*0070*/  UISETP.GE.AND UP0, UPT, UR28, UR6, UPT ;  /* 0x000000061c00728c */ /* 0x002fc6000bf06270 */
[----:B------:R-:W-:-:S04]  /*0080*/  VIMNMX3 R2, R0, UR8, R3, PT ;  /* 0x0000000800027c0f */ /* 0x000fc8000b800103 */
[----:B------:R-:W-:-:S13]  /*0090*/  R2UR UR4, R2 ;  /* 0x00000000020472ca */ /* 0x000fda00000e0000 */
[----:B---3--:R-:W-:-:S04]  /*00a0*/  UISETP.LT.AND UP1, UPT, UR4, UR5, UPT ;  /* 0x000000050400728c */ /* 0x008fc8000bf21270 */
[----:B------:R-:W-:-:S04]  /*00b0*/  USEL UR4, UR4, UR5, UP1 ;  /* 0x0000000504047287 */ /* 0x000fc80008800000 */
[----:B------:R-:W-:-:S06]  /*00c0*/  UISETP.LT.OR UP0, UPT, UR4, 0x1, UP0 ;  /* 0x000000010400788c */ /* 0x000fcc0008701670 */
[----:B------:R-:W-:-:S13]  /*00d0*/  PLOP3.LUT P0, PT, PT, PT, UP0, 0x80, 0x8 ;  /* 0x000000000008781c */ /* 0x000fda0003f0f008 */
[----:B------:R-:W-:Y:S05]  /*00e0*/  @P0 EXIT ;  /* 0x000000000000094d */ /* 0x000fea0003800000 */
[----:B------:R-:W0:Y:S01]  /*00f0*/  LDC.64 R2, c[0x0][0x3a0] ;  /* 0x0000e800ff027b82 */ /* 0x000e220000000a00 */
[----:B------:R-:W1:Y:S01]  /*0100*/  LDCU.64 UR22, c[0x0][0x358] ;  /* 0x00006b00ff1677ac */ /* 0x000e620008000a00 */
[----:B------:R-:W-:-:S04]  /*0110*/  IMAD.U32 R5, RZ, RZ, UR28 ;  /* 0x0000001cff057e24 */ /* 0x000fc8000f8e00ff */
[----:B0-----:R-:W-:-:S06]  /*0120*/  IMAD.WIDE.U32 R2, R5, 0x4, R2 ;  /* 0x0000000405027825 */ /* 0x001fcc00078e0002 */
[----:B-1----:R-:W2:Y:S02]  /*0130*/  LDG.E.CONSTANT R2, desc[UR22][R2.64] ;  /* 0x0000001602027981 */ /* 0x002ea4000c1e9900 */
[----:B--2---:R-:W-:-:S13]  /*0140*/  R2UR UR4, R2 ;  /* 0x00000000020472ca */ /* 0x004fda00000e0000 */
[----:B------:R-:W-:Y:S01]  /*0150*/  ISETP.LE.AND P0, PT, R0, UR4, PT ;  /* 0x0000000400007c0c */ /* 0x000fe2000bf03270 */
[----:B------:R-:W-:-:S04]  /*0160*/  UISETP.LT.AND UP0, UPT, URZ, UR4, UPT ;  /* 0x00000004ff00728c */ /* 0x000fc8000bf01270 */
[----:B------:R-:W-:-:S08]  /*0170*/  USEL UR4, URZ, UR4, !UP0 ;  /* 0x00000004ff047287 */ /* 0x000fd0000c000000 */
[----:B------:R-:W-:Y:S05]  /*0180*/  @P0 EXIT ;  /* 0x000000000000094d */ /* 0x000fea0003800000 */
[----:B------:R-:W0:Y:S01]  /*0190*/  S2R R9, SR_TID.X ;  /* 0x0000000000097919 */ /* 0x000e220000002100 */
[----:B------:R-:W-:Y:S01]  /*01a0*/  UIADD3 UR6, UPT, UPT, UR4, UR9, URZ ;  /* 0x0000000904067290 */ /* 0x000fe2000fffe0ff */
[----:B------:R-:W-:Y:S03]  /*01b0*/  BSSY.RECONVERGENT B0, `(.L_x_0) ;  /* 0x000001e000007945 */ /* 0x000fe60003800200 */
[----:B------:R-:W-:Y:S01]  /*01c0*/  UIADD3 UR5, UPT, UPT, UR6, -0x2, UR5 ;  /* 0xfffffffe06057890 */ /* 0x000fe2000fffe005 */
[C---:B0-----:R-:W-:Y:S02]  /*01d0*/  ISETP.GE.U32.AND P1, PT, R9.reuse, R0, PT ;  /* 0x000000000900720c */ /* 0x041fe40003f26070 */
[----:B------:R-:W-:-:S11]  /*01e0*/  ISETP.NE.AND P0, PT, R9, RZ, PT ;  /* 0x000000ff0900720c */ /* 0x000fd60003f05270 */
[----:B------:R-:W-:Y:S05]  /*01f0*/  @P1 BRA `(.L_x_1) ;  /* 0x0000000000641947 */ /* 0x000fea0003800000 */
[----:B------:R-:W0:Y:S01]  /*0200*/  LDC R10, c[0x0][0x360] ;  /* 0x0000d800ff0a7b82 */ /* 0x000e220000000800 */
[----:B------:R-:W-:-:S04]  /*0210*/  MOV R8, UR6 ;  /* 0x0000000600087c02 */ /* 0x000fc80008000f00 */
[----:B------:R-:W-:-:S03]  /*0220*/  IADD3 R8, PT, PT, R8, -0x1, RZ ;  /* 0xffffffff08087810 */ /* 0x000fc60007ffe0ff */
[----:B------:R-:W1:Y:S04]  /*0230*/  LDC R14, c[0x0][0x38c] ;  /* 0x0000e300ff0e7b82 */ /* 0x000e680000000800 */
.L_x_2:
[C---:B------:R-:W-:Y:S01]  /*0240*/  ISETP.GE.AND P1, PT, R9.reuse, R8, PT ;  /* 0x000000080900720c */ /* 0x040fe20003f26270 */
[----:B--2---:R-:W2:Y:S01]  /*0250*/  LDC.64 R4, c[0x0][0x3b0] ;  /* 0x0000ec00ff047b82 */ /* 0x004ea20000000a00 */
[----:B------:R-:W-:-:S07]  /*0260*/  ISETP.GE.AND P2, PT, R9, UR5, PT ;  /* 0x0000000509007c0c */ /* 0x000fce000bf46270 */
[----:B------:R-:W3:Y:S06]  /*0270*/  LDC.64 R6, c[0x0][0x3b8] ;  /* 0x0000ee00ff067b82 */ /* 0x000eec0000000a00 */
[----:B------:R-:W-:Y:S02]  /*0280*/  @!P2 MOV R15, 0x7fc00000 ;  /* 0x7fc00000000fa802 */ /* 0x000fe40000000f00 */
[----:B------:R-:W4:Y:S08]  /*0290*/  @!P1 LDC R0, c[0x0][0x388] ;  /* 0x0000e200ff009b82 */ /* 0x000f300000000800 */
[----:B------:R-:W5:Y:S08]  /*02a0*/  @!P2 LDC R12, c[0x0][0x388] ;  /* 0x0000e200ff0cab82 */ /* 0x000f700000000800 */
[----:B------:R-:W3:Y:S01]  /*02b0*/  @!P1 LDC.64 R2, c[0x0][0x3a8] ;  /* 0x0000ea00ff029b82 */ /* 0x000ee20000000a00 */
[C---:B----4-:R-:W-:Y:S01]  /*02c0*/  @!P1 IMAD R11, R9.reuse, R0, UR28 ;  /* 0x0000001c090b9e24 */ /* 0x050fe2000f8e0200 */
[----:B-1----:R-:W-:Y:S01]  /*02d0*/  MOV R0, R14 ;  /* 0x0000000e00007202 */ /* 0x002fe20000000f00 */
[----:B-----5:R-:W-:-:S02]  /*02e0*/  @!P2 IMAD R13, R9, R12, UR28 ;  /* 0x0000001c090dae24 */ /* 0x020fc4000f8e020c */
[----:B0-----:R-:W-:Y:S02]  /*02f0*/  IMAD.IADD R9, R10, 0x1, R9 ;  /* 0x000000010a097824 */ /* 0x001fe400078e0209 */
[----:B--2---:R-:W-:-:S04]  /*0300*/  @!P2 IMAD.WIDE R4, R13, 0x4, R4 ;  /* 0x000000040d04a825 */ /* 0x004fc800078e0204 */
[----:B---3--:R-:W-:-:S04]  /*0310*/  @!P1 IMAD.WIDE R2, R11, 0x4, R2 ;  /* 0x000000040b029825 */ /* 0x008fc800078e0202 */
[----:B------:R-:W-:Y:S02]  /*0320*/  @!P1 IMAD.MOV.U32 R11, RZ, RZ, 0x7fc00000 ;  /* 0x7fc00000ff0b9424 */ /* 0x000fe400078e00ff */
[----:B------:R-:W-:-:S03]  /*0330*/  @!P2 IMAD.WIDE R6, R13, 0x4, R6 ;  /* 0x000000040d06a825 */ /* 0x000fc600078e0206 */
[----:B------:R2:W-:Y:S01]  /*0340*/  @!P1 STG.E desc[UR22][R2.64], R11 ;  /* 0x0000000b02009986 */ /* 0x0005e2000c101916 */
[----:B------:R-:W-:-:S03]  /*0350*/  ISETP.GE.AND P1, PT, R9, R0, PT ;  /* 0x000000000900720c */ /* 0x000fc60003f26270 */
[----:B------:R2:W-:Y:S04]  /*0360*/  @!P2 STG.E desc[UR22][R4.64], R15 ;  /* 0x0000000f0400a986 */ /* 0x0005e8000c101916 */
[----:B------:R2:W-:Y:S06]  /*0370*/  @!P2 STG.E desc[UR22][R6.64], R15 ;  /* 0x0000000f0600a986 */ /* 0x0005ec000c101916 */
[----:B------:R-:W-:Y:S05]  /*0380*/  @!P1 BRA `(.L_x_2) ;  /* 0xfffffffc00ac9947 */ /* 0x000fea000383ffff */
.L_x_1:
[----:B------:R-:W-:Y:S05]  /*0390*/  BSYNC.RECONVERGENT B0 ;  /* 0x0000000000007941 */ /* 0x000fea0003800200 */
.L_x_0:
[----:B------:R-:W-:Y:S05]  /*03a0*/  @P0 EXIT ;  /* 0x000000000000094d */ /* 0x000fea0003800000 */
[----:B------:R-:W0:Y:S01]  /*03b0*/  LDC R20, c[0x0][0x390] ;  /* 0x0000e400ff147b82 */ /* 0x000e220000000800 */
[----:B------:R-:W-:Y:S01]  /*03c0*/  ISETP.LE.AND P0, PT, R0, UR4, PT ;  /* 0x0000000400007c0c */ /* 0x000fe2000bf03270 */
[----:B------:R-:W-:Y:S01]  /*03d0*/  BSSY.RECONVERGENT B0, `(.L_x_3) ;  /* 0x0000034000007945 */ /* 0x000fe20003800200 */
[----:B------:R-:W-:Y:S02]  /*03e0*/  HFMA2 R9, -RZ, RZ, 0, 0 ;  /* 0x00000000ff097431 */ /* 0x000fe400000001ff */
[----:B0-----:R-:W-:-:S13]  /*03f0*/  ISETP.LT.OR P1, PT, R20, 0x1, P0 ;  /* 0x000000011400780c */ /* 0x001fda0000721670 */
[----:B------:R-:W-:Y:S05]  /*0400*/  @P1 BRA `(.L_x_4) ;  /* 0x0000000000c01947 */ /* 0x000fea0003800000 */
[----:B------:R-:W-:Y:S01]  /*0410*/  ULOP3.LUT UR7, URZ, UR4, URZ, 0x33, !UPT ;  /* 0x00000004ff077292 */ /* 0x000fe2000f8e33ff */
[----:B--2---:R-:W-:Y:S01]  /*0420*/  IADD3 R3, PT, PT, R20, -0x1, RZ ;  /* 0xffffffff14037810 */ /* 0x004fe20007ffe0ff */
[----:B------:R-:W-:Y:S01]  /*0430*/  BSSY.RECONVERGENT B1, `(.L_x_5) ;  /* 0x0000020000017945 */ /* 0x000fe20003800200 */
[----:B------:R-:W-:Y:S02]  /*0440*/  MOV R9, RZ ;  /* 0x000000ff00097202 */ /* 0x000fe40000000f00 */
[----:B------:R-:W-:Y:S02]  /*0450*/  MOV R14, RZ ;  /* 0x000000ff000e7202 */ /* 0x000fe40000000f00 */
[----:B------:R-:W-:-:S04]  /*0460*/  VIADDMNMX.U32 R3, R0, UR7, R3, PT ;  /* 0x0000000700037c46 */ /* 0x000fc8000b800003 */
[C---:B------:R-:W-:Y:S01]  /*0470*/  ISETP.GE.U32.AND P2, PT, R3.reuse, 0x3, PT ;  /* 0x000000030300780c */ /* 0x040fe20003f46070 */
[----:B------:R-:W-:-:S05]  /*0480*/  VIADD R4, R3, 0x1 ;  /* 0x0000000103047836 */ /* 0x000fca0000000000 */
[----:B------:R-:W-:-:S04]  /*0490*/  LOP3.LUT R8, R4, 0x3, RZ, 0xc0, !PT ;  /* 0x0000000304087812 */ /* 0x000fc800078ec0ff */
[----:B------:R-:W-:-:S03]  /*04a0*/  ISETP.NE.AND P1, PT, R8, RZ, PT ;  /* 0x000000ff0800720c */ /* 0x000fc60003f25270 */
[----:B------:R-:W-:Y:S10]  /*04b0*/  @!P2 BRA `(.L_x_6) ;  /* 0x00000000005ca947 */ /* 0x000ff40003800000 */
[----:B------:R-:W0:Y:S01]  /*04c0*/  LDC R19, c[0x0][0x388] ;  /* 0x0000e200ff137b82 */ /* 0x000e220000000800 */
[----:B------:R-:W-:Y:S01]  /*04d0*/  LOP3.LUT R14, R4, 0xfffffffc, RZ, 0xc0, !PT ;  /* 0xfffffffc040e7812 */ /* 0x000fe200078ec0ff */
[----:B------:R-:W-:Y:S01]  /*04e0*/  IMAD.U32 R4, RZ, RZ, UR4 ;  /* 0x00000004ff047e24 */ /* 0x000fe2000f8e00ff */
[----:B------:R-:W-:Y:S02]  /*04f0*/  MOV R9, RZ ;  /* 0x000000ff00097202 */ /* 0x000fe40000000f00 */
[----:B------:R-:W-:-:S03]  /*0500*/  IADD3 R15, PT, PT, -R14, RZ, RZ ;  /* 0x000000ff0e0f7210 */ /* 0x000fc60007ffe1ff */
[----:B------:R-:W1:Y:S01]  /*0510*/  LDC.64 R2, c[0x0][0x380] ;  /* 0x0000e000ff027b82 */ /* 0x000e620000000a00 */
[----:B0-----:R-:W-:-:S07]  /*0520*/  IMAD R17, R19, R4, UR28 ;  /* 0x0000001c13117e24 */ /* 0x001fce000f8e0204 */
.L_x_7:
[----:B-1----:R-:W-:-:S04]  /*0530*/  IMAD.WIDE R4, R17, 0x4, R2 ;  /* 0x0000000411047825 */ /* 0x002fc800078e0202 */
[C---:B------:R-:W-:Y:S02]  /*0540*/  IMAD.WIDE R6, R19.reuse, 0x4, R4 ;  /* 0x0000000413067825 */ /* 0x040fe400078e0204 */
[----:B------:R-:W2:Y:S02]  /*0550*/  LDG.E.CONSTANT R4, desc[UR22][R4.64] ;  /* 0x0000001604047981 */ /* 0x000ea4000c1e9900 */
[C---:B------:R-:W-:Y:S02]  /*0560*/  IMAD.WIDE R10, R19.reuse, 0x4, R6 ;  /* 0x00000004130a7825 */ /* 0x040fe400078e0206 */
[----:B------:R-:W3:Y:S02]  /*0570*/  LDG.E.CONSTANT R6, desc[UR22][R6.64] ;  /* 0x0000001606067981 */ /* 0x000ee4000c1e9900 */
[----:B------:R-:W-:Y:S02]  /*0580*/  IMAD.WIDE R12, R19, 0x4, R10 ;  /* 0x00000004130c7825 */ /* 0x000fe400078e020a */
[----:B------:R-:W4:Y:S04]  /*0590*/  LDG.E.CONSTANT R10, desc[UR22][R10.64] ;  /* 0x000000160a0a7981 */ /* 0x000f28000c1e9900 */
[----:B------:R-:W5:Y:S01]  /*05a0*/  LDG.E.CONSTANT R12, desc[UR22][R12.64] ;  /* 0x000000160c0c7981 */ /* 0x000f62000c1e9900 */
[----:B------:R-:W-:Y:S01]  /*05b0*/  VIADD R15, R15, 0x4 ;  /* 0x000000040f0f7836 */ /* 0x000fe20000000000 */
[----:B------:R-:W-:-:S04]  /*05c0*/  LEA R17, R19, R17, 0x2 ;  /* 0x0000001113117211 */ /* 0x000fc800078e10ff */
[----:B------:R-:W-:Y:S01]  /*05d0*/  ISETP.NE.AND P2, PT, R15, RZ, PT ;  /* 0x000000ff0f00720c */ /* 0x000fe20003f45270 */
[----:B--2---:R-:W-:-:S04]  /*05e0*/  FADD R9, R4, R9 ;  /* 0x0000000904097221 */ /* 0x004fc80000000000 */
[----:B---3--:R-:W-:-:S04]  /*05f0*/  FADD R9, R9, R6 ;  /* 0x0000000609097221 */ /* 0x008fc80000000000 */
[----:B----4-:R-:W-:-:S04]  /*0600*/  FADD R9, R9, R10 ;  /* 0x0000000a09097221 */ /* 0x010fc80000000000 */
[----:B-----5:R-:W-:Y:S01]  /*0610*/  FADD R9, R9, R12 ;  /* 0x0000000c09097221 */ /* 0x020fe20000000000 */
[----:B------:R-:W-:Y:S06]  /*0620*/  @P2 BRA `(.L_x_7) ;  /* 0xfffffffc00c02947 */ /* 0x000fec000383ffff */
.L_x_6:
[----:B------:R-:W-:Y:S05]  /*0630*/  BSYNC.RECONVERGENT B1 ;  /* 0x0000000000017941 */ /* 0x000fea0003800200 */
.L_x_5:
[----:B------:R-:W-:Y:S05]  /*0640*/  @!P1 BRA `(.L_x_4) ;  /* 0x0000000000309947 */ /* 0x000fea0003800000 */
[----:B------:R-:W0:Y:S01]  /*0650*/  LDC R6, c[0x0][0x388] ;  /* 0x0000e200ff067b82 */ /* 0x000e220000000800 */
[----:B------:R-:W-:Y:S01]  /*0660*/  IADD3 R14, PT, PT, R14, UR4, RZ ;  /* 0x000000040e0e7c10 */ /* 0x000fe2000fffe0ff */
[----:B------:R-:W-:-:S06]  /*0670*/  IMAD.MOV R8, RZ, RZ, -R8 ;  /* 0x000000ffff087224 */ /* 0x000fcc00078e0a08 */
[----:B------:R-:W1:Y:S01]  /*0680*/  LDC.64 R4, c[0x0][0x380] ;  /* 0x0000e000ff047b82 */ /* 0x000e620000000a00 */
[----:B0-----:R-:W-:-:S07]  /*0690*/  IMAD R7, R14, R6, UR28 ;  /* 0x0000001c0e077e24 */ /* 0x001fce000f8e0206 */
.L_x_8:
[----:B-1----:R-:W-:-:S06]  /*06a0*/  IMAD.WIDE R2, R7, 0x4, R4 ;  /* 0x0000000407027825 */ /* 0x002fcc00078e0204 */
[----:B------:R-:W2:Y:S01]  /*06b0*/  LDG.E.CONSTANT R2, desc[UR22][R2.64] ;  /* 0x0000001602027981 */ /* 0x000ea2000c1e9900 */
[----:B------:R-:W-:Y:S02]  /*06c0*/  IADD3 R8, PT, PT, R8, 0x1, RZ ;  /* 0x0000000108087810 */ /* 0x000fe40007ffe0ff */
[----:B------:R-:W-:Y:S02]  /*06d0*/  IADD3 R7, PT, PT, R7, R6, RZ ;  /* 0x0000000607077210 */ /* 0x000fe40007ffe0ff */
[----:B------:R-:W-:Y:S01]  /*06e0*/  ISETP.NE.AND P1, PT, R8, RZ, PT ;  /* 0x000000ff0800720c */ /* 0x000fe20003f25270 */
[----:B--2---:R-:W-:-:S12]  /*06f0*/  FADD R9, R2, R9 ;  /* 0x0000000902097221 */ /* 0x004fd80000000000 */
[----:B------:R-:W-:Y:S05]  /*0700*/  @P1 BRA `(.L_x_8) ;  /* 0xfffffffc00e41947 */ /* 0x000fea000383ffff */
.L_x_4:
[----:B------:R-:W-:Y:S05]  /*0710*/  BSYNC.RECONVERGENT B0 ;  /* 0x0000000000007941 */ /* 0x000fea0003800200 */
.L_x_3:
[----:B--2---:R-:W0:Y:S01]  /*0720*/  LDC R3, c[0x0][0x394] ;  /* 0x0000e500ff037b82 */ /* 0x004e220000000800 */
[----:B------:R-:W-:Y:S01]  /*0730*/  BSSY.RECONVERGENT B0, `(.L_x_9) ;  /* 0x000009c000007945 */ /* 0x000fe20003800200 */
[----:B------:R-:W-:Y:S01]  /*0740*/  IMAD.MOV.U32 R8, RZ, RZ, RZ ;  /* 0x000000ffff087224 */ /* 0x000fe200078e00ff */
[----:B0-----:R-:W-:-:S13]  /*0750*/  ISETP.LT.OR P0, PT, R3, 0x1, P0 ;  /* 0x000000010300780c */ /* 0x001fda0000701670 */
[----:B------:R-:W-:Y:S05]  /*0760*/  @P0 BRA `(.L_x_10) ;  /* 0x0000000800600947 */ /* 0x000fea0003800000 */
[----:B------:R-:W-:Y:S01]  /*0770*/  ULOP3.LUT UR7, URZ, UR4, URZ, 0x33, !UPT ;  /* 0x00000004ff077292 */ /* 0x000fe2000f8e33ff */
[----:B------:R-:W-:Y:S01]  /*0780*/  IADD3 R3, PT, PT, R3, -0x1, RZ ;  /* 0xffffffff03037810 */ /* 0x000fe20007ffe0ff */
[----:B------:R-:W-:Y:S01]  /*0790*/  BSSY.RECONVERGENT B1, `(.L_x_11) ;  /* 0x0000087000017945 */ /* 0x000fe20003800200 */
[----:B------:R-:W-:Y:S02]  /*07a0*/  HFMA2 R21, -RZ, RZ, 0, 0 ;  /* 0x00000000ff157431 */ /* 0x000fe400000001ff */
[----:B------:R-:W-:Y:S01]  /*07b0*/  IMAD.MOV.U32 R8, RZ, RZ, RZ ;  /* 0x000000ffff087224 */ /* 0x000fe200078e00ff */
[----:B------:R-:W-:-:S04]  /*07c0*/  VIADDMNMX.U32 R3, R0, UR7, R3, PT ;  /* 0x0000000700037c46 */ /* 0x000fc8000b800003 */
[C---:B------:R-:W-:Y:S02]  /*07d0*/  ISETP.GE.U32.AND P0, PT, R3.reuse, 0x3, PT ;  /* 0x000000030300780c */ /* 0x040fe40003f06070 */
[----:B------:R-:W-:-:S04]  /*07e0*/  IADD3 R0, PT, PT, R3, 0x1, RZ ;  /* 0x0000000103007810 */ /* 0x000fc80007ffe0ff */
[----:B------:R-:W-:-:S07]  /*07f0*/  LOP3.LUT R22, R0, 0x3, RZ, 0xc0, !PT ;  /* 0x0000000300167812 */ /* 0x000fce00078ec0ff */
[----:B------:R-:W-:Y:S05]  /*0800*/  @!P0 BRA `(.L_x_12) ;  /* 0x0000000400fc8947 */ /* 0x000fea0003800000 */
[----:B------:R-:W0:Y:S01]  /*0810*/  LDC R23, c[0x0][0x388] ;  /* 0x0000e200ff177b82 */ /* 0x000e220000000800 */
[----:B------:R-:W-:Y:S01]  /*0820*/  LOP3.LUT R21, R0, 0xfffffffc, RZ, 0xc0, !PT ;  /* 0xfffffffc00157812 */ /* 0x000fe200078ec0ff */
[----:B------:R-:W-:Y:S01]  /*0830*/  IMAD.U32 R32, RZ, RZ, UR4 ;  /* 0x00000004ff207e24 */ /* 0x000fe2000f8e00ff */
[----:B------:R-:W-:Y:S01]  /*0840*/  BSSY.RELIABLE B2, `(.L_x_13) ;  /* 0x000006b000027945 */ /* 0x000fe20003800100 */
[----:B------:R-:W-:Y:S02]  /*0850*/  MOV R8, RZ ;  /* 0x000000ff00087202 */ /* 0x000fe40000000f00 */
[----:B------:R-:W-:Y:S02]  /*0860*/  IADD3 R0, PT, PT, -R21, RZ, RZ ;  /* 0x000000ff15007210 */ /* 0x000fe40007ffe1ff */
[----:B------:R-:W1:Y:S02]  /*0870*/  LDC.64 R2, c[0x0][0x380] ;  /* 0x0000e000ff027b82 */ /* 0x000e640000000a00 */
[----:B------:R-:W-:Y:S01]  /*0880*/  ISETP.GE.AND P0, PT, R0, RZ, PT ;  /* 0x000000ff0000720c */ /* 0x000fe20003f06270 */
[----:B0-----:R-:W-:-:S12]  /*0890*/  IMAD R32, R23, R32, UR28 ;  /* 0x0000001c17207e24 */ /* 0x001fd8000f8e0220 */
[----:B------:R-:W-:Y:S05]  /*08a0*/  @P0 BRA `(.L_x_14) ;  /* 0x0000000400900947 */ /* 0x000fea0003800000 */
[----:B------:R-:W-:Y:S01]  /*08b0*/  IADD3 R4, PT, PT, -R0, RZ, RZ ;  /* 0x000000ff00047210 */ /* 0x000fe20007ffe1ff */
[----:B------:R-:W-:Y:S01]  /*08c0*/  BSSY.RECONVERGENT B3, `(.L_x_15) ;  /* 0x000003d000037945 */ /* 0x000fe20003800200 */
[----:B------:R-:W-:Y:S02]  /*08d0*/  PLOP3.LUT P0, PT, PT, PT, PT, 0x80, 0x8 ;  /* 0x000000000008781c */ /* 0x000fe40003f0f070 */
[----:B------:R-:W-:-:S13]  /*08e0*/  ISETP.GT.AND P1, PT, R4, 0xc, PT ;  /* 0x0000000c0400780c */ /* 0x000fda0003f24270 */
[----:B------:R-:W-:Y:S05]  /*08f0*/  @!P1 BRA `(.L_x_16) ;  /* 0x0000000000e49947 */ /* 0x000fea0003800000 */
[----:B------:R-:W-:-:S13]  /*0900*/  PLOP3.LUT P0, PT, PT, PT, PT, 0x8, 0x80 ;  /* 0x000000000080781c */ /* 0x000fda0003f0e170 */
.L_x_17:
[----:B------:R-:W0:Y:S02]  /*0910*/  LDC.64 R4, c[0x0][0x380] ;  /* 0x0000e000ff047b82 */ /* 0x000e240000000a00 */
[----:B0-----:R-:W-:-:S04]  /*0920*/  IMAD.WIDE R6, R32, 0x4, R4 ;  /* 0x0000000420067825 */ /* 0x001fc800078e0204 */
[C---:B------:R-:W-:Y:S01]  /*0930*/  IMAD R32, R23.reuse, 0x4, R32 ;  /* 0x0000000417207824 */ /* 0x040fe200078e0220 */
[----:B------:R0:W2:Y:S01]  /*0940*/  LDG.E.CONSTANT R25, desc[UR22][R6.64] ;  /* 0x0000001606197981 */ /* 0x0000a2000c1e9900 */
[----:B------:R-:W-:-:S04]  /*0950*/  IMAD.WIDE R10, R23, 0x4, R6 ;  /* 0x00000004170a7825 */ /* 0x000fc800078e0206 */
[----:B------:R-:W-:Y:S01]  /*0960*/  IMAD.WIDE R30, R32, 0x4, R4 ;  /* 0x00000004201e7825 */ /* 0x000fe200078e0204 */
[----:B------:R3:W4:Y:S03]  /*0970*/  LDG.E.CONSTANT R24, desc[UR22][R10.64] ;  /* 0x000000160a187981 */ /* 0x000726000c1e9900 */
[----:B------:R-:W-:-:S05]  /*0980*/  IMAD.WIDE R18, R23, 0x4, R10 ;  /* 0x0000000417127825 */ /* 0x000fca00078e020a */
[----:B------:R-:W5:Y:S01]  /*0990*/  LDG.E.CONSTANT R27, desc[UR22][R18.64] ;  /* 0x00000016121b7981 */ /* 0x000f62000c1e9900 */
[----:B------:R-:W-:-:S04]  /*09a0*/  IMAD.WIDE R36, R23, 0x4, R18 ;  /* 0x0000000417247825 */ /* 0x000fc800078e0212 */
[C---:B------:R-:W-:Y:S01]  /*09b0*/  IMAD.WIDE R16, R23.reuse, 0x4, R30 ;  /* 0x0000000417107825 */ /* 0x040fe200078e021e */
[----:B------:R-:W5:Y:S01]  /*09c0*/  LDG.E.CONSTANT R26, desc[UR22][R36.64] ;  /* 0x00000016241a7981 */ /* 0x000f62000c1e9900 */
[----:B------:R-:W-:-:S03]  /*09d0*/  LEA R32, R23, R32, 0x2 ;  /* 0x0000002017207211 */ /* 0x000fc600078e10ff */
[----:B------:R-:W5:Y:S01]  /*09e0*/  LDG.E.CONSTANT R30, desc[UR22][R30.64] ;  /* 0x000000161e1e7981 */ /* 0x000f62000c1e9900 */
[----:B------:R-:W-:-:S03]  /*09f0*/  IMAD.WIDE R34, R23, 0x4, R16 ;  /* 0x0000000417227825 */ /* 0x000fc600078e0210 */
[----:B------:R1:W5:Y:S01]  /*0a00*/  LDG.E.CONSTANT R29, desc[UR22][R16.64] ;  /* 0x00000016101d7981 */ /* 0x000362000c1e9900 */
[----:B------:R-:W-:-:S03]  /*0a10*/  IMAD.WIDE R12, R32, 0x4, R4 ;  /* 0x00000004200c7825 */ /* 0x000fc600078e0204 */
[----:B------:R-:W5:Y:S01]  /*0a20*/  LDG.E.CONSTANT R28, desc[UR22][R34.64] ;  /* 0x00000016221c7981 */ /* 0x000f62000c1e9900 */
[C---:B------:R-:W-:Y:S01]  /*0a30*/  IMAD.WIDE R14, R23.reuse, 0x4, R34 ;  /* 0x00000004170e7825 */ /* 0x040fe200078e0222 */
[C---:B------:R-:W-:Y:S02]  /*0a40*/  LEA R32, R23.reuse, R32, 0x2 ;  /* 0x0000002017207211 */ /* 0x040fe400078e10ff */
[----:B------:R-:W5:Y:S01]  /*0a50*/  LDG.E.CONSTANT R33, desc[UR22][R12.64] ;  /* 0x000000160c217981 */ /* 0x000f62000c1e9900 */
[----:B0-----:R-:W-:-:S03]  /*0a60*/  IMAD.WIDE R6, R23, 0x4, R12 ;  /* 0x0000000417067825 */ /* 0x001fc600078e020c */
[----:B------:R0:W5:Y:S01]  /*0a70*/  LDG.E.CONSTANT R31, desc[UR22][R14.64] ;  /* 0x000000160e1f7981 */ /* 0x000162000c1e9900 */
[----:B---3--:R-:W-:-:S03]  /*0a80*/  IMAD.WIDE R10, R23, 0x4, R6 ;  /* 0x00000004170a7825 */ /* 0x008fc600078e0206 */
[----:B------:R-:W3:Y:S01]  /*0a90*/  LDG.E.CONSTANT R6, desc[UR22][R6.64] ;  /* 0x0000001606067981 */ /* 0x000ee2000c1e9900 */
[----:B------:R-:W-:-:S04]  /*0aa0*/  IMAD.WIDE R4, R32, 0x4, R4 ;  /* 0x0000000420047825 */ /* 0x000fc800078e0204 */
[C---:B-1----:R-:W-:Y:S02]  /*0ab0*/  IMAD.WIDE R16, R23.reuse, 0x4, R10 ;  /* 0x0000000417107825 */ /* 0x042fe400078e020a */
[----:B------:R-:W3:Y:S02]  /*0ac0*/  LDG.E.CONSTANT R10, desc[UR22][R10.64] ;  /* 0x000000160a0a7981 */ /* 0x000ee4000c1e9900 */
[C---:B------:R-:W-:Y:S02]  /*0ad0*/  IMAD.WIDE R18, R23.reuse, 0x4, R4 ;  /* 0x0000000417127825 */ /* 0x040fe400078e0204 */
[----:B------:R-:W3:Y:S04]  /*0ae0*/  LDG.E.CONSTANT R16, desc[UR22][R16.64] ;  /* 0x0000001610107981 */ /* 0x000ee8000c1e9900 */
[----:B------:R-:W3:Y:S01]  /*0af0*/  LDG.E.CONSTANT R4, desc[UR22][R4.64] ;  /* 0x0000001604047981 */ /* 0x000ee2000c1e9900 */
[----:B0-----:R-:W-:-:S03]  /*0b00*/  IMAD.WIDE R14, R23, 0x4, R18 ;  /* 0x00000004170e7825 */ /* 0x001fc600078e0212 */
[----:B------:R-:W3:Y:S01]  /*0b10*/  LDG.E.CONSTANT R18, desc[UR22][R18.64] ;  /* 0x0000001612127981 */ /* 0x000ee2000c1e9900 */
[----:B------:R-:W-:-:S03]  /*0b20*/  IMAD.WIDE R12, R23, 0x4, R14 ;  /* 0x00000004170c7825 */ /* 0x000fc600078e020e */
[----:B------:R-:W3:Y:S04]  /*0b30*/  LDG.E.CONSTANT R14, desc[UR22][R14.64] ;  /* 0x000000160e0e7981 */ /* 0x000ee8000c1e9900 */
[----:B------:R-:W3:Y:S01]  /*0b40*/  LDG.E.CONSTANT R12, desc[UR22][R12.64] ;  /* 0x000000160c0c7981 */ /* 0x000ee2000c1e9900 */
[----:B------:R-:W-:-:S05]  /*0b50*/  VIADD R0, R0, 0x10 ;  /* 0x0000001000007836 */ /* 0x000fca0000000000 */
[----:B------:R-:W-:Y:S02]  /*0b60*/  ISETP.GE.AND P1, PT, R0, -0xc, PT ;  /* 0xfffffff40000780c */ /* 0x000fe40003f26270 */
[----:B------:R-:W-:Y:S01]  /*0b70*/  LEA R32, R23, R32, 0x2 ;  /* 0x0000002017207211 */ /* 0x000fe200078e10ff */
[----:B--2---:R-:W-:-:S04]  /*0b80*/  FADD R25, R25, R8 ;  /* 0x0000000819197221 */ /* 0x004fc80000000000 */
[----:B----4-:R-:W-:-:S04]  /*0b90*/  FADD R24, R25, R24 ;  /* 0x0000001819187221 */ /* 0x010fc80000000000 */
[----:B-----5:R-:W-:-:S04]  /*0ba0*/  FADD R27, R24, R27 ;  /* 0x0000001b181b7221 */ /* 0x020fc80000000000 */
[----:B------:R-:W-:-:S04]  /*0bb0*/  FADD R27, R27, R26 ;  /* 0x0000001a1b1b7221 */ /* 0x000fc80000000000 */
[----:B------:R-:W-:-:S04]  /*0bc0*/  FADD R30, R27, R30 ;  /* 0x0000001e1b1e7221 */ /* 0x000fc80000000000 */
[----:B------:R-:W-:-:S04]  /*0bd0*/  FADD R29, R30, R29 ;  /* 0x0000001d1e1d7221 */ /* 0x000fc80000000000 */
[----:B------:R-:W-:-:S04]  /*0be0*/  FADD R28, R29, R28 ;  /* 0x0000001c1d1c7221 */ /* 0x000fc80000000000 */
[----:B------:R-:W-:-:S04]  /*0bf0*/  FADD R28, R28, R31 ;  /* 0x0000001f1c1c7221 */ /* 0x000fc80000000000 */
[----:B------:R-:W-:-:S04]  /*0c00*/  FADD R33, R28, R33 ;  /* 0x000000211c217221 */ /* 0x000fc80000000000 */
[----:B---3--:R-:W-:-:S04]  /*0c10*/  FADD R33, R33, R6 ;  /* 0x0000000621217221 */ /* 0x008fc80000000000 */
[----:B------:R-:W-:-:S04]  /*0c20*/  FADD R33, R33, R10 ;  /* 0x0000000a21217221 */ /* 0x000fc80000000000 */
[----:B------:R-:W-:-:S04]  /*0c30*/  FADD R33, R33, R16 ;  /* 0x0000001021217221 */ /* 0x000fc80000000000 */
[----:B------:R-:W-:-:S04]  /*0c40*/  FADD R33, R33, R4 ;  /* 0x0000000421217221 */ /* 0x000fc80000000000 */
[----:B------:R-:W-:-:S04]  /*0c50*/  FADD R33, R33, R18 ;  /* 0x0000001221217221 */ /* 0x000fc80000000000 */
[----:B------:R-:W-:-:S04]  /*0c60*/  FADD R33, R33, R14 ;  /* 0x0000000e21217221 */ /* 0x000fc80000000000 */
[----:B------:R-:W-:Y:S01]  /*0c70*/  FADD R8, R33, R12 ;  /* 0x0000000c21087221 */ /* 0x000fe20000000000 */
[----:B------:R-:W-:Y:S06]  /*0c80*/  @!P1 BRA `(.L_x_17) ;  /* 0xfffffffc00209947 */ /* 0x000fec000383ffff */
.L_x_16:
[----:B------:R-:W-:Y:S05]  /*0c90*/  BSYNC.RECONVERGENT B3 ;  /* 0x0000000000037941 */ /* 0x000fea0003800200 */
.L_x_15:
[----:B------:R-:W-:Y:S01]  /*0ca0*/  IADD3 R4, PT, PT, -R0, RZ, RZ ;  /* 0x000000ff00047210 */ /* 0x000fe20007ffe1ff */
[----:B------:R-:W-:Y:S03]  /*0cb0*/  BSSY.RECONVERGENT B3, `(.L_x_18) ;  /* 0x0000020000037945 */ /* 0x000fe60003800200 */
[----:B------:R-:W-:-:S13]  /*0cc0*/  ISETP.GT.AND P1, PT, R4, 0x4, PT ;  /* 0x000000040400780c */ /* 0x000fda0003f24270 */
[----:B------:R-:W-:Y:S05]  /*0cd0*/  @!P1 BRA `(.L_x_19) ;  /* 0x0000000000749947 */ /* 0x000fea0003800000 */
[----:B------:R-:W0:Y:S01]  /*0ce0*/  LDC.64 R16, c[0x0][0x380] ;  /* 0x0000e000ff107b82 */ /* 0x000e220000000a00 */
[----:B------:R-:W-:Y:S02]  /*0cf0*/  IMAD R4, R23, 0x4, R32 ;  /* 0x0000000417047824 */ /* 0x000fe400078e0220 */
[----:B0-----:R-:W-:-:S05]  /*0d00*/  IMAD.WIDE R6, R32, 0x4, R16 ;  /* 0x0000000420067825 */ /* 0x001fca00078e0210 */
[----:B------:R0:W2:Y:S01]  /*0d10*/  LDG.E.CONSTANT R5, desc[UR22][R6.64] ;  /* 0x0000001606057981 */ /* 0x0000a2000c1e9900 */
[----:B------:R-:W-:-:S04]  /*0d20*/  IMAD.WIDE R10, R23, 0x4, R6 ;  /* 0x00000004170a7825 */ /* 0x000fc800078e0206 */
[----:B------:R-:W-:Y:S02]  /*0d30*/  IMAD.WIDE R12, R23, 0x4, R10 ;  /* 0x00000004170c7825 */ /* 0x000fe400078e020a */
[----:B------:R-:W3:Y:S02]  /*0d40*/  LDG.E.CONSTANT R10, desc[UR22][R10.64] ;  /* 0x000000160a0a7981 */ /* 0x000ee4000c1e9900 */
[----:B------:R-:W-:-:S04]  /*0d50*/  IMAD.WIDE R16, R4, 0x4, R16 ;  /* 0x0000000404107825 */ /* 0x000fc800078e0210 */
[C---:B------:R-:W-:Y:S02]  /*0d60*/  IMAD.WIDE R14, R23.reuse, 0x4, R12 ;  /* 0x00000004170e7825 */ /* 0x040fe400078e020c */
[----:B------:R-:W4:Y:S02]  /*0d70*/  LDG.E.CONSTANT R12, desc[UR22][R12.64] ;  /* 0x000000160c0c7981 */ /* 0x000f24000c1e9900 */
[C---:B------:R-:W-:Y:S02]  /*0d80*/  IMAD.WIDE R18, R23.reuse, 0x4, R16 ;  /* 0x0000000417127825 */ /* 0x040fe400078e0210 */
[----:B------:R-:W5:Y:S04]  /*0d90*/  LDG.E.CONSTANT R14, desc[UR22][R14.64] ;  /* 0x000000160e0e7981 */ /* 0x000f68000c1e9900 */
[----:B------:R-:W5:Y:S01]  /*0da0*/  LDG.E.CONSTANT R16, desc[UR22][R16.64] ;  /* 0x0000001610107981 */ /* 0x000f62000c1e9900 */
[----:B------:R-:W-:-:S03]  /*0db0*/  IMAD.WIDE R24, R23, 0x4, R18 ;  /* 0x0000000417187825 */ /* 0x000fc600078e0212 */
[----:B------:R-:W5:Y:S01]  /*0dc0*/  LDG.E.CONSTANT R18, desc[UR22][R18.64] ;  /* 0x0000001612127981 */ /* 0x000f62000c1e9900 */
[----:B0-----:R-:W-:-:S03]  /*0dd0*/  IMAD.WIDE R6, R23, 0x4, R24 ;  /* 0x0000000417067825 */ /* 0x001fc600078e0218 */
[----:B------:R-:W5:Y:S04]  /*0de0*/  LDG.E.CONSTANT R24, desc[UR22][R24.64] ;  /* 0x0000001618187981 */ /* 0x000f68000c1e9900 */
[----:B------:R-:W5:Y:S01]  /*0df0*/  LDG.E.CONSTANT R6, desc[UR22][R6.64] ;  /* 0x0000001606067981 */ /* 0x000f62000c1e9900 */
[----:B------:R-:W-:Y:S02]  /*0e00*/  PLOP3.LUT P0, PT, PT, PT, PT, 0x8, 0x80 ;  /* 0x000000000080781c */ /* 0x000fe40003f0e170 */
[----:B------:R-:W-:Y:S02]  /*0e10*/  IADD3 R0, PT, PT, R0, 0x8, RZ ;  /* 0x0000000800007810 */ /* 0x000fe40007ffe0ff */
[----:B------:R-:W-:Y:S01]  /*0e20*/  LEA R32, R23, R4, 0x2 ;  /* 0x0000000417207211 */ /* 0x000fe200078e10ff */
[----:B--2---:R-:W-:-:S04]  /*0e30*/  FADD R5, R8, R5 ;  /* 0x0000000508057221 */ /* 0x004fc80000000000 */
[----:B---3--:R-:W-:-:S04]  /*0e40*/  FADD R5, R5, R10 ;  /* 0x0000000a05057221 */ /* 0x008fc80000000000 */
[----:B----4-:R-:W-:-:S04]  /*0e50*/  FADD R5, R5, R12 ;  /* 0x0000000c05057221 */ /* 0x010fc80000000000 */
[----:B-----5:R-:W-:-:S04]  /*0e60*/  FADD R5, R5, R14 ;  /* 0x0000000e05057221 */ /* 0x020fc80000000000 */
[----:B------:R-:W-:-:S04]  /*0e70*/  FADD R5, R5, R16 ;  /* 0x0000001005057221 */ /* 0x000fc80000000000 */
[----:B------:R-:W-:-:S04]  /*0e80*/  FADD R5, R5, R18 ;  /* 0x0000001205057221 */ /* 0x000fc80000000000 */
[----:B------:R-:W-:-:S04]  /*0e90*/  FADD R5, R5, R24 ;  /* 0x0000001805057221 */ /* 0x000fc80000000000 */
[----:B------:R-:W-:-:S07]  /*0ea0*/  FADD R8, R5, R6 ;  /* 0x0000000605087221 */ /* 0x000fce0000000000 */
.L_x_19:
[----:B------:R-:W-:Y:S05]  /*0eb0*/  BSYNC.RECONVERGENT B3 ;  /* 0x0000000000037941 */ /* 0x000fea0003800200 */
.L_x_18:
[----:B------:R-:W-:-:S13]  /*0ec0*/  ISETP.NE.OR P0, PT, R0, RZ, P0 ;  /* 0x000000ff0000720c */ /* 0x000fda0000705670 */
[----:B------:R-:W-:Y:S05]  /*0ed0*/  @!P0 BREAK.RELIABLE B2 ;  /* 0x0000000000028942 */ /* 0x000fea0003800100 */
[----:B------:R-:W-:Y:S05]  /*0ee0*/  @!P0 BRA `(.L_x_12) ;  /* 0x0000000000448947 */ /* 0x000fea0003800000 */
.L_x_14:
[----:B------:R-:W-:Y:S05]  /*0ef0*/  BSYNC.RELIABLE B2 ;  /* 0x0000000000027941 */ /* 0x000fea0003800100 */
.L_x_13:
[----:B-1----:R-:W-:-:S04]  /*0f00*/  IMAD.WIDE R4, R32, 0x4, R2 ;  /* 0x0000000420047825 */ /* 0x002fc800078e0202 */
[C---:B------:R-:W-:Y:S02]  /*0f10*/  IMAD.WIDE R6, R23.reuse, 0x4, R4 ;  /* 0x0000000417067825 */ /* 0x040fe400078e0204 */
[----:B------:R-:W2:Y:S02]  /*0f20*/  LDG.E.CONSTANT R5, desc[UR22][R4.64] ;  /* 0x0000001604057981 */ /* 0x000ea4000c1e9900 */
[C---:B------:R-:W-:Y:S02]  /*0f30*/  IMAD.WIDE R10, R23.reuse, 0x4, R6 ;  /* 0x00000004170a7825 */ /* 0x040fe400078e0206 */
[----:B------:R-:W3:Y:S02]  /*0f40*/  LDG.E.CONSTANT R7, desc[UR22][R6.64] ;  /* 0x0000001606077981 */ /* 0x000ee4000c1e9900 */
[C---:B------:R-:W-:Y:S02]  /*0f50*/  IMAD.WIDE R12, R23.reuse, 0x4, R10 ;  /* 0x00000004170c7825 */ /* 0x040fe400078e020a */
        /* <DEDUP_REMOVED lines=10> */
.L_x_12:
[----:B------:R-:W-:Y:S05]  /*1000*/  BSYNC.RECONVERGENT B1 ;  /* 0x0000000000017941 */ /* 0x000fea0003800200 */
.L_x_11:
[----:B------:R-:W-:-:S13]  /*1010*/  ISETP.NE.AND P0, PT, R22, RZ, PT ;  /* 0x000000ff1600720c */ /* 0x000fda0003f05270 */
[----:B------:R-:W-:Y:S05]  /*1020*/  @!P0 BRA `(.L_x_10) ;  /* 0x0000000000308947 */ /* 0x000fea0003800000 */
[----:B------:R-:W0:Y:S01]  /*1030*/  LDC R0, c[0x0][0x388] ;  /* 0x0000e200ff007b82 */ /* 0x000e220000000800 */
[----:B------:R-:W-:Y:S01]  /*1040*/  IADD3 R21, PT, PT, R21, UR4, RZ ;  /* 0x0000000415157c10 */ /* 0x000fe2000fffe0ff */
[----:B------:R-:W-:-:S06]  /*1050*/  IMAD.MOV R22, RZ, RZ, -R22 ;  /* 0x000000ffff167224 */ /* 0x000fcc00078e0a16 */
[----:B------:R-:W2:Y:S01]  /*1060*/  LDC.64 R4, c[0x0][0x380] ;  /* 0x0000e000ff047b82 */ /* 0x000ea20000000a00 */
[----:B0-----:R-:W-:-:S07]  /*1070*/  IMAD R21, R21, R0, UR28 ;  /* 0x0000001c15157e24 */ /* 0x001fce000f8e0200 */
.L_x_20:
[----:B-12---:R-:W-:-:S06]  /*1080*/  IMAD.WIDE R2, R21, 0x4, R4 ;  /* 0x0000000415027825 */ /* 0x006fcc00078e0204 */
[----:B------:R-:W2:Y:S01]  /*1090*/  LDG.E.CONSTANT R3, desc[UR22][R2.64] ;  /* 0x0000001602037981 */ /* 0x000ea2000c1e9900 */
[----:B------:R-:W-:Y:S02]  /*10a0*/  IADD3 R22, PT, PT, R22, 0x1, RZ ;  /* 0x0000000116167810 */ /* 0x000fe40007ffe0ff */
[----:B------:R-:W-:Y:S02]  /*10b0*/  IADD3 R21, PT, PT, R21, R0, RZ ;  /* 0x0000000015157210 */ /* 0x000fe40007ffe0ff */
[----:B------:R-:W-:Y:S01]  /*10c0*/  ISETP.NE.AND P0, PT, R22, RZ, PT ;  /* 0x000000ff1600720c */ /* 0x000fe20003f05270 */
[----:B--2---:R-:W-:-:S12]  /*10d0*/  FADD R8, R3, R8 ;  /* 0x0000000803087221 */ /* 0x004fd80000000000 */
[----:B------:R-:W-:Y:S05]  /*10e0*/  @P0 BRA `(.L_x_20) ;  /* 0xfffffffc00e40947 */ /* 0x000fea000383ffff */
.L_x_10:
[----:B------:R-:W-:Y:S05]  /*10f0*/  BSYNC.RECONVERGENT B0 ;  /* 0x0000000000007941 */ /* 0x000fea0003800200 */
.L_x_9:
[----:B------:R-:W-:Y:S05]  /*1100*/  WARPSYNC.ALL ;  /* 0x0000000000007948 */ /* 0x000fea0003800000 */
[----:B------:R-:W-:Y:S01]  /*1110*/  I2FP.F32.U32 R6, R20 ;  /* 0x0000001400067245 */ /* 0x000fe20000201000 */
[----:B------:R-:W-:Y:S03]  /*1120*/  BSSY.RECONVERGENT B0, `(.L_x_21) ;  /* 0x000000d000007945 */ /* 0x000fe60003800200 */
[----:B-1----:R-:W0:Y:S08]  /*1130*/  MUFU.RCP R3, R6 ;  /* 0x0000000600037308 */ /* 0x002e300000001000 */
[----:B------:R-:W1:Y:S01]  /*1140*/  FCHK P0, R9, R6 ;  /* 0x0000000609007302 */ /* 0x000e620000000000 */
[----:B0-----:R-:W-:-:S04]  /*1150*/  FFMA R0, -R6, R3, 1 ;  /* 0x3f80000006007423 */ /* 0x001fc80000000103 */
[----:B------:R-:W-:-:S04]  /*1160*/  FFMA R0, R3, R0, R3 ;  /* 0x0000000003007223 */ /* 0x000fc80000000003 */
[----:B------:R-:W-:-:S04]  /*1170*/  FFMA R3, R0, R9, RZ ;  /* 0x0000000900037223 */ /* 0x000fc800000000ff */
[----:B------:R-:W-:-:S04]  /*1180*/  FFMA R2, -R6, R3, R9 ;  /* 0x0000000306027223 */ /* 0x000fc80000000109 */
[----:B------:R-:W-:Y:S01]  /*1190*/  FFMA R2, R0, R2, R3 ;  /* 0x0000000200027223 */ /* 0x000fe20000000003 */
[----:B-1----:R-:W-:Y:S06]  /*11a0*/  @!P0 BRA `(.L_x_22) ;  /* 0x0000000000108947 */ /* 0x002fec0003800000 */
[----:B------:R-:W-:Y:S01]  /*11b0*/  IMAD.MOV.U32 R0, RZ, RZ, R9 ;  /* 0x000000ffff007224 */ /* 0x000fe200078e0009 */
[----:B------:R-:W-:Y:S02]  /*11c0*/  MOV R27, R6 ;  /* 0x00000006001b7202 */ /* 0x000fe40000000f00 */
[----:B------:R-:W-:-:S07]  /*11d0*/  MOV R24, 0x11f0 ;  /* 0x000011f000187802 */ /* 0x000fce0000000f00 */
[----:B------:R-:W-:Y:S05]  /*11e0*/  CALL.REL.NOINC `($__internal_0_$__cuda_sm3x_div_rn_noftz_f32_slowpath) ;  /* 0x0000002c00e07944 */ /* 0x000fea0003c00000 */
.L_x_22:
[----:B------:R-:W-:Y:S05]  /*11f0*/  BSYNC.RECONVERGENT B0 ;  /* 0x0000000000007941 */ /* 0x000fea0003800200 */
.L_x_21:
[----:B------:R-:W0:Y:S01]  /*1200*/  LDCU UR7, c[0x0][0x394] ;  /* 0x00007280ff0777ac */ /* 0x000e220008000800 */
[----:B------:R-:W-:Y:S01]  /*1210*/  BSSY.RECONVERGENT B0, `(.L_x_23) ;  /* 0x000000f000007945 */ /* 0x000fe20003800200 */
[----:B------:R-:W-:Y:S02]  /*1220*/  MOV R31, R2 ;  /* 0x00000002001f7202 */ /* 0x000fe40000000f00 */
[----:B0-----:R-:W-:-:S04]  /*1230*/  I2FP.F32.U32 R5, UR7 ;  /* 0x0000000700057c45 */ /* 0x001fc80008201000 */
[----:B------:R-:W0:Y:S08]  /*1240*/  MUFU.RCP R0, R5 ;  /* 0x0000000500007308 */ /* 0x000e300000001000 */
        /* <DEDUP_REMOVED lines=11> */
.L_x_24:
[----:B------:R-:W-:Y:S05]  /*1300*/  BSYNC.RECONVERGENT B0 ;  /* 0x0000000000007941 */ /* 0x000fea0003800200 */
.L_x_23:
[----:B------:R-:W-:Y:S01]  /*1310*/  FADD R27, R6, 1 ;  /* 0x3f800000061b7421 */ /* 0x000fe20000000000 */
[----:B------:R-:W-:Y:S01]  /*1320*/  UMOV UR7, 0x40000000 ;  /* 0x4000000000077882 */ /* 0x000fe20000000000 */
[----:B------:R-:W-:Y:S01]  /*1330*/  IMAD.MOV.U32 R29, RZ, RZ, R2 ;  /* 0x000000ffff1d7224 */ /* 0x000fe200078e0002 */
[----:B------:R-:W-:Y:S01]  /*1340*/  MOV R4, UR7 ;  /* 0x0000000700047c02 */ /* 0x000fe20008000f00 */
[----:B------:R-:W0:Y:S08]  /*1350*/  MUFU.RCP R14, R27 ;  /* 0x0000001b000e7308 */ /* 0x000e300000001000 */
[----:B------:R-:W1:Y:S01]  /*1360*/  FCHK P0, R4, R27 ;  /* 0x0000001b04007302 */ /* 0x000e620000000000 */
[----:B0-----:R-:W-:-:S04]  /*1370*/  FFMA R3, -R27, R14, 1 ;  /* 0x3f8000001b037423 */ /* 0x001fc8000000010e */
[----:B------:R-:W-:-:S04]  /*1380*/  FFMA R14, R14, R3, R14 ;  /* 0x000000030e0e7223 */ /* 0x000fc8000000000e */
[----:B------:R-:W-:-:S04]  /*1390*/  FFMA R0, R14, 2, RZ ;  /* 0x400000000e007823 */ /* 0x000fc800000000ff */
[----:B------:R-:W-:-:S04]  /*13a0*/  FFMA R3, -R27, R0, 2 ;  /* 0x400000001b037423 */ /* 0x000fc80000000100 */
[----:B------:R-:W-:Y:S01]  /*13b0*/  FFMA R14, R14, R3, R0 ;  /* 0x000000030e0e7223 */ /* 0x000fe20000000000 */
[----:B-1----:R-:W-:Y:S06]  /*13c0*/  @!P0 BRA `(.L_x_25) ;  /* 0x0000000000108947 */ /* 0x002fec0003800000 */
[----:B------:R-:W-:Y:S01]  /*13d0*/  HFMA2 R0, -RZ, RZ, 2, 0 ;  /* 0x40000000ff007431 */ /* 0x000fe200000001ff */
[----:B------:R-:W-:-:S07]  /*13e0*/  MOV R24, 0x1400 ;  /* 0x0000140000187802 */ /* 0x000fce0000000f00 */
[----:B------:R-:W-:Y:S05]  /*13f0*/  CALL.REL.NOINC `($__internal_0_$__cuda_sm3x_div_rn_noftz_f32_slowpath) ;  /* 0x0000002c005c7944 */ /* 0x000fea0003c00000 */
[----:B------:R-:W-:-:S07]  /*1400*/  MOV R14, R2 ;  /* 0x00000002000e7202 */ /* 0x000fce0000000f00 */
.L_x_25:
[----:B------:R-:W-:Y:S01]  /*1410*/  FADD R27, R5, 1 ;  /* 0x3f800000051b7421 */ /* 0x000fe20000000000 */
[----:B------:R-:W-:Y:S02]  /*1420*/  UMOV UR7, 0x40000000 ;  /* 0x4000000000077882 */ /* 0x000fe40000000000 */
[----:B------:R-:W-:Y:S01]  /*1430*/  IMAD.U32 R2, RZ, RZ, UR7 ;  /* 0x00000007ff027e24 */ /* 0x000fe2000f8e00ff */
        /* <DEDUP_REMOVED lines=12> */
.L_x_26:
[----:B------:R-:W0:Y:S02]  /*1500*/  LDCU UR7, c[0x0][0x398] ;  /* 0x00007300ff0777ac */ /* 0x000e240008000800 */
[----:B0-----:R-:W-:Y:S01]  /*1510*/  I2FP.F32.S32 R0, UR7 ;  /* 0x0000000700007c45 */ /* 0x001fe20008201400 */
[----:B------:R-:W-:Y:S02]  /*1520*/  UMOV UR7, 0x40000000 ;  /* 0x4000000000077882 */ /* 0x000fe40000000000 */
[----:B------:R-:W-:Y:S02]  /*1530*/  IMAD.U32 R2, RZ, RZ, UR7 ;  /* 0x00000007ff027e24 */ /* 0x000fe4000f8e00ff */
[----:B------:R-:W-:-:S04]  /*1540*/  FADD R27, R0, 1 ;  /* 0x3f800000001b7421 */ /* 0x000fc80000000000 */
        /* <DEDUP_REMOVED lines=12> */
.L_x_27:
[----:B------:R-:W0:Y:S01]  /*1610*/  LDCU.64 UR10, c[0x0][0x390] ;  /* 0x00007200ff0a77ac */ /* 0x000e220008000a00 */
[----:B------:R-:W1:Y:S01]  /*1620*/  LDCU UR7, c[0x0][0x38c] ;  /* 0x00007180ff0777ac */ /* 0x000e620008000800 */
[----:B0-----:R-:W-:-:S04]  /*1630*/  UIADD3 UR8, UPT, UPT, UR4, UR10, URZ ;  /* 0x0000000a04087290 */ /* 0x001fc8000fffe0ff */
[----:B-1----:R-:W-:-:S04]  /*1640*/  UISETP.GE.AND UP0, UPT, UR8, UR7, UPT ;  /* 0x000000070800728c */ /* 0x002fc8000bf06270 */
[----:B------:R-:W-:-:S09]  /*1650*/  UISETP.GE.OR UP0, UPT, UR10, UR11, UP0 ;  /* 0x0000000b0a00728c */ /* 0x000fd20008706670 */
[----:B------:R-:W-:Y:S05]  /*1660*/  BRA.U UP0, `(.L_x_28) ;  /* 0x0000001100c07547 */ /* 0x000fea000b800000 */
[----:B------:R-:W-:Y:S01]  /*1670*/  IMAD.U32 R0, RZ, RZ, UR6 ;  /* 0x00000006ff007e24 */ /* 0x000fe2000f8e00ff */
[----:B------:R-:W-:Y:S02]  /*1680*/  MOV R5, UR8 ;  /* 0x0000000800057c02 */ /* 0x000fe40008000f00 */
[----:B------:R-:W-:Y:S02]  /*1690*/  MOV R3, UR10 ;  /* 0x0000000a00037c02 */ /* 0x000fe40008000f00 */
[----:B------:R-:W-:-:S04]  /*16a0*/  VIMNMX R0, PT, PT, R0, UR7, PT ;  /* 0x0000000700007c48 */ /* 0x000fc8000bfe0100 */
[----:B------:R-:W-:-:S04]  /*16b0*/  VIADDMNMX R0, R5, 0x1, R0, !PT ;  /* 0x0000000105007846 */ /* 0x000fc80007800100 */
[----:B------:R-:W-:Y:S01]  /*16c0*/  IADD3 R2, PT, PT, R3, UR4, -R0 ;  /* 0x0000000403027c10 */ /* 0x000fe2000fffe800 */
[----:B------:R-:W-:-:S03]  /*16d0*/  VIADD R0, R0, -UR8 ;  /* 0x8000000800007c36 */ /* 0x000fc60008000000 */
[----:B------:R-:W-:Y:S02]  /*16e0*/  ISETP.GT.U32.AND P1, PT, R2, -0x10, PT ;  /* 0xfffffff00200780c */ /* 0x000fe40003f24070 */
[----:B------:R-:W-:-:S11]  /*16f0*/  LOP3.LUT P0, R27, R0, 0xf, RZ, 0xc0, !PT ;  /* 0x0000000f001b7812 */ /* 0x000fd6000780c0ff */
[----:B------:R-:W-:Y:S05]  /*1700*/  @P1 BRA `(.L_x_29) ;  /* 0x00000008009c1947 */ /* 0x000fea0003800000 */
[----:B------:R-:W0:Y:S01]  /*1710*/  LDCU UR32, c[0x0][0x388] ;  /* 0x00007100ff2077ac */ /* 0x000e220008000800 */
[----:B------:R-:W-:Y:S01]  /*1720*/  LOP3.LUT R11, R0, 0xfffffff0, RZ, 0xc0, !PT ;  /* 0xfffffff0000b7812 */ /* 0x000fe200078ec0ff */
[----:B------:R-:W-:-:S03]  /*1730*/  UIADD3 UR10, UPT, UPT, UR8, 0x2, URZ ;  /* 0x00000002080a7890 */ /* 0x000fc6000fffe0ff */
[----:B------:R-:W-:Y:S01]  /*1740*/  IADD3 R11, PT, PT, -R11, RZ, RZ ;  /* 0x000000ff0b0b7210 */ /* 0x000fe20007ffe1ff */
[----:B------:R-:W-:Y:S02]  /*1750*/  UIADD3 UR11, UPT, UPT, UR8, 0x3, URZ ;  /* 0x00000003080b7890 */ /* 0x000fe4000fffe0ff */
[----:B------:R-:W-:Y:S02]  /*1760*/  UIADD3 UR12, UPT, UPT, UR8, 0x4, URZ ;  /* 0x00000004080c7890 */ /* 0x000fe4000fffe0ff */
[----:B------:R-:W-:Y:S02]  /*1770*/  UIADD3 UR13, UPT, UPT, UR8, 0x5, URZ ;  /* 0x00000005080d7890 */ /* 0x000fe4000fffe0ff */
[----:B------:R-:W-:Y:S02]  /*1780*/  UIADD3 UR14, UPT, UPT, UR8, 0x6, URZ ;  /* 0x00000006080e7890 */ /* 0x000fe4000fffe0ff */
[----:B------:R-:W-:Y:S02]  /*1790*/  UIADD3 UR15, UPT, UPT, UR8, 0x7, URZ ;  /* 0x00000007080f7890 */ /* 0x000fe4000fffe0ff */
[----:B------:R-:W-:-:S02]  /*17a0*/  UIADD3 UR16, UPT, UPT, UR8, 0x8, URZ ;  /* 0x0000000808107890 */ /* 0x000fc4000fffe0ff */
[----:B------:R-:W-:Y:S02]  /*17b0*/  UIADD3 UR17, UPT, UPT, UR8, 0x9, URZ ;  /* 0x0000000908117890 */ /* 0x000fe4000fffe0ff */
[----:B------:R-:W-:Y:S02]  /*17c0*/  UIADD3 UR18, UPT, UPT, UR8, 0xa, URZ ;  /* 0x0000000a08127890 */ /* 0x000fe4000fffe0ff */
[----:B------:R-:W-:Y:S02]  /*17d0*/  UIADD3 UR19, UPT, UPT, UR8, 0xb, URZ ;  /* 0x0000000b08137890 */ /* 0x000fe4000fffe0ff */
[----:B------:R-:W-:Y:S02]  /*17e0*/  UIADD3 UR20, UPT, UPT, UR8, 0xc, URZ ;  /* 0x0000000c08147890 */ /* 0x000fe4000fffe0ff */
[----:B------:R-:W-:Y:S02]  /*17f0*/  UIADD3 UR21, UPT, UPT, UR8, 0xd, URZ ;  /* 0x0000000d08157890 */ /* 0x000fe4000fffe0ff */
[----:B------:R-:W-:-:S02]  /*1800*/  UIADD3 UR24, UPT, UPT, UR8, 0xe, URZ ;  /* 0x0000000e08187890 */ /* 0x000fc4000fffe0ff */
[----:B------:R-:W-:Y:S02]  /*1810*/  UIADD3 UR25, UPT, UPT, UR8, 0xf, URZ ;  /* 0x0000000f08197890 */ /* 0x000fe4000fffe0ff */
[----:B0-----:R-:W-:Y:S01]  /*1820*/  UIMAD UR9, UR8, UR32, UR32 ;  /* 0x00000020080972a4 */ /* 0x001fe2000f8e0220 */
[----:B------:R-:W0:Y:S01]  /*1830*/  LDCU.64 UR26, c[0x0][0x380] ;  /* 0x00007000ff1a77ac */ /* 0x000e220008000a00 */
[----:B------:R-:W-:Y:S02]  /*1840*/  UIMAD UR10, UR10, UR32, UR28 ;  /* 0x000000200a0a72a4 */ /* 0x000fe4000f8e021c */
[----:B------:R-:W-:Y:S02]  /*1850*/  UIMAD UR11, UR11, UR32, UR28 ;  /* 0x000000200b0b72a4 */ /* 0x000fe4000f8e021c */
[----:B------:R-:W-:Y:S02]  /*1860*/  UIMAD UR12, UR12, UR32, UR28 ;  /* 0x000000200c0c72a4 */ /* 0x000fe4000f8e021c */
[----:B------:R-:W-:-:S02]  /*1870*/  UIMAD UR13, UR13, UR32, UR28 ;  /* 0x000000200d0d72a4 */ /* 0x000fc4000f8e021c */
[----:B------:R-:W-:Y:S02]  /*1880*/  UIMAD UR14, UR14, UR32, UR28 ;  /* 0x000000200e0e72a4 */ /* 0x000fe4000f8e021c */
[----:B------:R-:W-:Y:S02]  /*1890*/  UIMAD UR15, UR15, UR32, UR28 ;  /* 0x000000200f0f72a4 */ /* 0x000fe4000f8e021c */
        /* <DEDUP_REMOVED lines=9> */
[----:B0-----:R-:W-:-:S12]  /*1930*/  UIADD3 UR9, UPT, UPT, UR9, UR28, URZ ;  /* 0x0000001c09097290 */ /* 0x001fd8000fffe0ff */
.L_x_30:
[----:B------:R-:W-:-:S06]  /*1940*/  UIMAD.WIDE.U32 UR30, UR29, 0x4, UR26 ;  /* 0x000000041d1e78a5 */ /* 0x000fcc000f8e001a */
[----:B------:R-:W-:Y:S01]  /*1950*/  MOV R2, UR30 ;  /* 0x0000001e00027c02 */ /* 0x000fe20008000f00 */
[----:B------:R-:W-:Y:S01]  /*1960*/  IMAD.U32 R3, RZ, RZ, UR31 ;  /* 0x0000001fff037e24 */ /* 0x000fe2000f8e00ff */
[----:B------:R-:W-:-:S04]  /*1970*/  UIMAD.WIDE.U32 UR30, UR9, 0x4, UR26 ;  /* 0x00000004091e78a5 */ /* 0x000fc8000f8e001a */
[----:B------:R0:W2:Y:S02]  /*1980*/  LDG.E.CONSTANT R13, desc[UR22][R2.64] ;  /* 0x00000016020d7981 */ /* 0x0000a4000c1e9900 */
[----:B------:R-:W-:Y:S02]  /*1990*/  MOV R4, UR30 ;  /* 0x0000001e00047c02 */ /* 0x000fe40008000f00 */
[----:B------:R-:W-:Y:S01]  /*19a0*/  MOV R5, UR31 ;  /* 0x0000001f00057c02 */ /* 0x000fe20008000f00 */
[----:B------:R-:W-:-:S04]  /*19b0*/  UIMAD.WIDE.U32 UR30, UR10, 0x4, UR26 ;  /* 0x000000040a1e78a5 */ /* 0x000fc8000f8e001a */
[----:B------:R1:W3:Y:S02]  /*19c0*/  LDG.E.CONSTANT R15, desc[UR22][R4.64] ;  /* 0x00000016040f7981 */ /* 0x0002e4000c1e9900 */
[----:B------:R-:W-:Y:S01]  /*19d0*/  IMAD.U32 R6, RZ, RZ, UR30 ;  /* 0x0000001eff067e24 */ /* 0x000fe2000f8e00ff */
[----:B------:R-:W-:Y:S01]  /*19e0*/  MOV R7, UR31 ;  /* 0x0000001f00077c02 */ /* 0x000fe20008000f00 */
[----:B------:R-:W-:-:S04]  /*19f0*/  UIMAD.WIDE.U32 UR30, UR11, 0x4, UR26 ;  /* 0x000000040b1e78a5 */ /* 0x000fc8000f8e001a */
[----:B------:R4:W5:Y:S02]  /*1a00*/  LDG.E.CONSTANT R18, desc[UR22][R6.64] ;  /* 0x0000001606127981 */ /* 0x000964000c1e9900 */
[----:B------:R-:W-:Y:S01]  /*1a10*/  MOV R8, UR30 ;  /* 0x0000001e00087c02 */ /* 0x000fe20008000f00 */
[----:B------:R-:W-:Y:S01]  /*1a20*/  IMAD.U32 R9, RZ, RZ, UR31 ;  /* 0x0000001fff097e24 */ /* 0x000fe2000f8e00ff */
[----:B------:R-:W-:-:S04]  /*1a30*/  UIMAD.WIDE.U32 UR30, UR12, 0x4, UR26 ;  /* 0x000000040c1e78a5 */ /* 0x000fc8000f8e001a */
[----:B------:R4:W5:Y:S02]  /*1a40*/  LDG.E.CONSTANT R19, desc[UR22][R8.64] ;  /* 0x0000001608137981 */ /* 0x000964000c1e9900 */
[----:B------:R-:W-:Y:S02]  /*1a50*/  MOV R16, UR30 ;  /* 0x0000001e00107c02 */ /* 0x000fe40008000f00 */
[----:B------:R-:W-:Y:S01]  /*1a60*/  MOV R17, UR31 ;  /* 0x0000001f00117c02 */ /* 0x000fe20008000f00 */
[----:B------:R-:W-:-:S04]  /*1a70*/  UIMAD.WIDE.U32 UR30, UR13, 0x4, UR26 ;  /* 0x000000040d1e78a5 */ /* 0x000fc8000f8e001a */
[----:B------:R4:W5:Y:S02]  /*1a80*/  LDG.E.CONSTANT R20, desc[UR22][R16.64] ;  /* 0x0000001610147981 */ /* 0x000964000c1e9900 */
[----:B0-----:R-:W-:Y:S01]  /*1a90*/  IMAD.U32 R2, RZ, RZ, UR30 ;  /* 0x0000001eff027e24 */ /* 0x001fe2000f8e00ff */
[----:B------:R-:W-:Y:S01]  /*1aa0*/  MOV R3, UR31 ;  /* 0x0000001f00037c02 */ /* 0x000fe20008000f00 */
[----:B------:R-:W-:-:S04]  /*1ab0*/  UIMAD.WIDE.U32 UR30, UR14, 0x4, UR26 ;  /* 0x000000040e1e78a5 */ /* 0x000fc8000f8e001a */
[----:B------:R0:W5:Y:S02]  /*1ac0*/  LDG.E.CONSTANT R21, desc[UR22][R2.64] ;  /* 0x0000001602157981 */ /* 0x000164000c1e9900 */
[----:B-1----:R-:W-:Y:S01]  /*1ad0*/  MOV R4, UR30 ;  /* 0x0000001e00047c02 */ /* 0x002fe20008000f00 */
[----:B------:R-:W-:Y:S01]  /*1ae0*/  IMAD.U32 R5, RZ, RZ, UR31 ;  /* 0x0000001fff057e24 */ /* 0x000fe2000f8e00ff */
[----:B------:R-:W-:-:S04]  /*1af0*/  UIMAD.WIDE.U32 UR30, UR15, 0x4, UR26 ;  /* 0x000000040f1e78a5 */ /* 0x000fc8000f8e001a */
[----:B------:R1:W5:Y:S02]  /*1b00*/  LDG.E.CONSTANT R22, desc[UR22][R4.64] ;  /* 0x0000001604167981 */ /* 0x000364000c1e9900 */
[----:B----4-:R-:W-:Y:S02]  /*1b10*/  MOV R6, UR30 ;  /* 0x0000001e00067c02 */ /* 0x010fe40008000f00 */
[----:B------:R-:W-:Y:S01]  /*1b20*/  MOV R7, UR31 ;  /* 0x0000001f00077c02 */ /* 0x000fe20008000f00 */
[----:B------:R-:W-:-:S04]  /*1b30*/  UIMAD.WIDE.U32 UR30, UR16, 0x4, UR26 ;  /* 0x00000004101e78a5 */ /* 0x000fc8000f8e001a */
[----:B------:R4:W5:Y:S02]  /*1b40*/  LDG.E.CONSTANT R23, desc[UR22][R6.64] ;  /* 0x0000001606177981 */ /* 0x000964000c1e9900 */
[----:B------:R-:W-:Y:S01]  /*1b50*/  IMAD.U32 R8, RZ, RZ, UR30 ;  /* 0x0000001eff087e24 */ /* 0x000fe2000f8e00ff */
[----:B------:R-:W-:Y:S01]  /*1b60*/  MOV R9, UR31 ;  /* 0x0000001f00097c02 */ /* 0x000fe20008000f00 */
[----:B------:R-:W-:-:S04]  /*1b70*/  UIMAD.WIDE.U32 UR30, UR17, 0x4, UR26 ;  /* 0x00000004111e78a5 */ /* 0x000fc8000f8e001a */
[----:B------:R4:W5:Y:S02]  /*1b80*/  LDG.E.CONSTANT R24, desc[UR22][R8.64] ;  /* 0x0000001608187981 */ /* 0x000964000c1e9900 */
[----:B------:R-:W-:Y:S02]  /*1b90*/  MOV R32, UR30 ;  /* 0x0000001e00207c02 */ /* 0x000fe40008000f00 */
[----:B------:R-:W-:Y:S01]  /*1ba0*/  MOV R33, UR31 ;  /* 0x0000001f00217c02 */ /* 0x000fe20008000f00 */
[----:B------:R-:W-:-:S04]  /*1bb0*/  UIMAD.WIDE.U32 UR30, UR18, 0x4, UR26 ;  /* 0x00000004121e78a5 */ /* 0x000fc8000f8e001a */
[----:B------:R-:W5:Y:S02]  /*1bc0*/  LDG.E.CONSTANT R25, desc[UR22][R32.64] ;  /* 0x0000001620197981 */ /* 0x000f64000c1e9900 */
[----:B------:R-:W-:Y:S01]  /*1bd0*/  IMAD.U32 R16, RZ, RZ, UR30 ;  /* 0x0000001eff107e24 */ /* 0x000fe2000f8e00ff */
[----:B------:R-:W-:Y:S01]  /*1be0*/  MOV R17, UR31 ;  /* 0x0000001f00117c02 */ /* 0x000fe20008000f00 */
[----:B------:R-:W-:-:S04]  /*1bf0*/  UIMAD.WIDE.U32 UR30, UR19, 0x4, UR26 ;  /* 0x00000004131e78a5 */ /* 0x000fc8000f8e001a */
[----:B------:R4:W5:Y:S02]  /*1c00*/  LDG.E.CONSTANT R26, desc[UR22][R16.64] ;  /* 0x00000016101a7981 */ /* 0x000964000c1e9900 */
[----:B0-----:R-:W-:Y:S02]  /*1c10*/  MOV R2, UR30 ;  /* 0x0000001e00027c02 */ /* 0x001fe40008000f00 */
[----:B------:R-:W-:Y:S01]  /*1c20*/  MOV R3, UR31 ;  /* 0x0000001f00037c02 */ /* 0x000fe20008000f00 */
[----:B------:R-:W-:-:S04]  /*1c30*/  UIMAD.WIDE.U32 UR30, UR20, 0x4, UR26 ;  /* 0x00000004141e78a5 */ /* 0x000fc8000f8e001a */
[----:B------:R-:W5:Y:S02]  /*1c40*/  LDG.E.CONSTANT R2, desc[UR22][R2.64] ;  /* 0x0000001602027981 */ /* 0x000f64000c1e9900 */
[----:B-1----:R-:W-:Y:S01]  /*1c50*/  IMAD.U32 R4, RZ, RZ, UR30 ;  /* 0x0000001eff047e24 */ /* 0x002fe2000f8e00ff */
[----:B------:R-:W-:Y:S01]  /*1c60*/  MOV R5, UR31 ;  /* 0x0000001f00057c02 */ /* 0x000fe20008000f00 */
[----:B------:R-:W-:-:S04]  /*1c70*/  UIMAD.WIDE.U32 UR30, UR21, 0x4, UR26 ;  /* 0x00000004151e78a5 */ /* 0x000fc8000f8e001a */
[----:B------:R-:W5:Y:S02]  /*1c80*/  LDG.E.CONSTANT R4, desc[UR22][R4.64] ;  /* 0x0000001604047981 */ /* 0x000f64000c1e9900 */
[----:B----4-:R-:W-:Y:S02]  /*1c90*/  MOV R6, UR30 ;  /* 0x0000001e00067c02 */ /* 0x010fe40008000f00 */
[----:B------:R-:W-:Y:S01]  /*1ca0*/  MOV R7, UR31 ;  /* 0x0000001f00077c02 */ /* 0x000fe20008000f00 */
[----:B------:R-:W-:-:S04]  /*1cb0*/  UIMAD.WIDE.U32 UR30, UR24, 0x4, UR26 ;  /* 0x00000004181e78a5 */ /* 0x000fc8000f8e001a */
[----:B------:R-:W4:Y:S02]  /*1cc0*/  LDG.E.CONSTANT R6, desc[UR22][R6.64] ;  /* 0x0000001606067981 */ /* 0x000f24000c1e9900 */
[----:B------:R-:W-:Y:S01]  /*1cd0*/  IMAD.U32 R8, RZ, RZ, UR30 ;  /* 0x0000001eff087e24 */ /* 0x000fe2000f8e00ff */
[----:B------:R-:W-:Y:S01]  /*1ce0*/  MOV R9, UR31 ;  /* 0x0000001f00097c02 */ /* 0x000fe20008000f00 */
[----:B------:R-:W-:-:S04]  /*1cf0*/  UIMAD.WIDE.U32 UR30, UR25, 0x4, UR26 ;  /* 0x00000004191e78a5 */ /* 0x000fc8000f8e001a */
[----:B------:R-:W4:Y:S02]  /*1d00*/  LDG.E.CONSTANT R8, desc[UR22][R8.64] ;  /* 0x0000001608087981 */ /* 0x000f24000c1e9900 */
[----:B------:R-:W-:Y:S02]  /*1d10*/  MOV R16, UR30 ;  /* 0x0000001e00107c02 */ /* 0x000fe40008000f00 */
[----:B------:R-:W-:-:S05]  /*1d20*/  MOV R17, UR31 ;  /* 0x0000001f00117c02 */ /* 0x000fca0008000f00 */
[----:B------:R-:W4:Y:S01]  /*1d30*/  LDG.E.CONSTANT R16, desc[UR22][R16.64] ;  /* 0x0000001610107981 */ /* 0x000f22000c1e9900 */
[----:B------:R-:W-:Y:S01]  /*1d40*/  VIADD R11, R11, 0x10 ;  /* 0x000000100b0b7836 */ /* 0x000fe20000000000 */
[----:B------:R-:W-:Y:S02]  /*1d50*/  UIADD3 UR8, UPT, UPT, UR8, 0x10, URZ ;  /* 0x0000001008087890 */ /* 0x000fe4000fffe0ff */
[----:B------:R-:W-:Y:S02]  /*1d60*/  ULEA UR9, UR32, UR9, 0x4 ;  /* 0x0000000920097291 */ /* 0x000fe4000f8e20ff */
[----:B------:R-:W-:Y:S02]  /*1d70*/  ULEA UR10, UR32, UR10, 0x4 ;  /* 0x0000000a200a7291 */ /* 0x000fe4000f8e20ff */
[----:B------:R-:W-:Y:S02]  /*1d80*/  ULEA UR11, UR32, UR11, 0x4 ;  /* 0x0000000b200b7291 */ /* 0x000fe4000f8e20ff */
[----:B------:R-:W-:-:S02]  /*1d90*/  ULEA UR12, UR32, UR12, 0x4 ;  /* 0x0000000c200c7291 */ /* 0x000fc4000f8e20ff */
[----:B------:R-:W-:Y:S02]  /*1da0*/  ULEA UR13, UR32, UR13, 0x4 ;  /* 0x0000000d200d7291 */ /* 0x000fe4000f8e20ff */
[----:B------:R-:W-:Y:S02]  /*1db0*/  ULEA UR14, UR32, UR14, 0x4 ;  /* 0x0000000e200e7291 */ /* 0x000fe4000f8e20ff */
        /* <DEDUP_REMOVED lines=9> */
[----:B------:R-:W-:Y:S01]  /*1e50*/  ULEA UR29, UR32, UR29, 0x4 ;  /* 0x0000001d201d7291 */ /* 0x000fe2000f8e20ff */
[C---:B--2---:R-:W-:Y:S01]  /*1e60*/  FSETP.NE.AND P2, PT, |R13|.reuse, +INF , PT ;  /* 0x7f8000000d00780b */ /* 0x044fe20003f45200 */
[----:B------:R-:W-:Y:S01]  /*1e70*/  FADD R28, R13, -R31 ;  /* 0x8000001f0d1c7221 */ /* 0x000fe20000000000 */
[----:B---3--:R-:W-:-:S11]  /*1e80*/  FSETP.NE.AND P1, PT, |R15|, +INF , PT ;  /* 0x7f8000000f00780b */ /* 0x008fd60003f25200 */
[----:B------:R-:W-:Y:S01]  /*1e90*/  @P2 FFMA R31, R28, R14, R31 ;  /* 0x0000000e1c1f2223 */ /* 0x000fe2000000001f */
[----:B-----5:R-:W-:-:S03]  /*1ea0*/  FSETP.NE.AND P2, PT, |R18|, +INF , PT ;  /* 0x7f8000001200780b */ /* 0x020fc60003f45200 */
[----:B------:R-:W-:-:S04]  /*1eb0*/  FADD R28, -R31, R15 ;  /* 0x0000000f1f1c7221 */ /* 0x000fc80000000100 */
[----:B------:R-:W-:Y:S01]  /*1ec0*/  @P1 FFMA R31, R28, R14, R31 ;  /* 0x0000000e1c1f1223 */ /* 0x000fe2000000001f */
[----:B------:R-:W-:-:S03]  /*1ed0*/  FSETP.NE.AND P1, PT, |R19|, +INF , PT ;  /* 0x7f8000001300780b */ /* 0x000fc60003f25200 */
        /* <DEDUP_REMOVED lines=29> */
[----:B----4-:R-:W-:-:S03]  /*20b0*/  FSETP.NE.AND P1, PT, |R6|, +INF , PT ;  /* 0x7f8000000600780b */ /* 0x010fc60003f25200 */
[----:B------:R-:W-:-:S04]  /*20c0*/  FADD R4, -R31, R4 ;  /* 0x000000041f047221 */ /* 0x000fc80000000100 */
[----:B------:R-:W-:Y:S01]  /*20d0*/  @P2 FFMA R31, R4, R14, R31 ;  /* 0x0000000e041f2223 */ /* 0x000fe2000000001f */
[----:B------:R-:W-:-:S03]  /*20e0*/  FSETP.NE.AND P2, PT, |R8|, +INF , PT ;  /* 0x7f8000000800780b */ /* 0x000fc60003f45200 */
[----:B------:R-:W-:-:S04]  /*20f0*/  FADD R6, -R31, R6 ;  /* 0x000000061f067221 */ /* 0x000fc80000000100 */
[----:B------:R-:W-:Y:S01]  /*2100*/  @P1 FFMA R31, R6, R14, R31 ;  /* 0x0000000e061f1223 */ /* 0x000fe2000000001f */
[----:B------:R-:W-:-:S03]  /*2110*/  FSETP.NE.AND P1, PT, |R16|, +INF , PT ;  /* 0x7f8000001000780b */ /* 0x000fc60003f25200 */
[----:B------:R-:W-:-:S04]  /*2120*/  FADD R8, -R31, R8 ;  /* 0x000000081f087221 */ /* 0x000fc80000000100 */
[----:B------:R-:W-:-:S04]  /*2130*/  @P2 FFMA R31, R8, R14, R31 ;  /* 0x0000000e081f2223 */ /* 0x000fc8000000001f */
[----:B------:R-:W-:-:S04]  /*2140*/  FADD R16, -R31, R16 ;  /* 0x000000101f107221 */ /* 0x000fc80000000100 */
[----:B------:R-:W-:Y:S01]  /*2150*/  @P1 FFMA R31, R16, R14, R31 ;  /* 0x0000000e101f1223 */ /* 0x000fe2000000001f */
[----:B------:R-:W-:-:S13]  /*2160*/  ISETP.NE.AND P1, PT, R11, RZ, PT ;  /* 0x000000ff0b00720c */ /* 0x000fda0003f25270 */
[----:B------:R-:W-:Y:S05]  /*2170*/  @P1 BRA `(.L_x_30) ;  /* 0xfffffff400f01947 */ /* 0x000fea000383ffff */
.L_x_29:
[----:B------:R-:W-:Y:S05]  /*2180*/  @!P0 BRA `(.L_x_28) ;  /* 0x0000000400f88947 */ /* 0x000fea0003800000 */
[----:B------:R-:W-:Y:S02]  /*2190*/  ISETP.GE.U32.AND P1, PT, R27, 0x8, PT ;  /* 0x000000081b00780c */ /* 0x000fe40003f26070 */
[----:B------:R-:W-:-:S04]  /*21a0*/  LOP3.LUT R11, R0, 0x7, RZ, 0xc0, !PT ;  /* 0x00000007000b7812 */ /* 0x000fc800078ec0ff */
[----:B------:R-:W-:-:S07]  /*21b0*/  ISETP.NE.AND P0, PT, R11, RZ, PT ;  /* 0x000000ff0b00720c */ /* 0x000fce0003f05270 */
[----:B------:R-:W-:Y:S06]  /*21c0*/  @!P1 BRA `(.L_x_31) ;  /* 0x00000004000c9947 */ /* 0x000fec0003800000 */
[----:B------:R-:W0:Y:S01]  /*21d0*/  LDCU UR12, c[0x0][0x388] ;  /* 0x00007100ff0c77ac */ /* 0x000e220008000800 */
[----:B------:R-:W1:Y:S01]  /*21e0*/  LDCU.64 UR10, c[0x0][0x380] ;  /* 0x00007000ff0a77ac */ /* 0x000e620008000a00 */
[----:B0-----:R-:W-:-:S04]  /*21f0*/  UIMAD UR9, UR8, UR12, UR28 ;  /* 0x0000000c080972a4 */ /* 0x001fc8000f8e021c */
[----:B-1----:R-:W-:Y:S02]  /*2200*/  UIMAD.WIDE.U32 UR14, UR9, 0x4, UR10 ;  /* 0x00000004090e78a5 */ /* 0x002fe4000f8e000a */
[----:B------:R-:W-:-:S04]  /*2210*/  UIADD3 UR9, UPT, UPT, UR9, UR12, URZ ;  /* 0x0000000c09097290 */ /* 0x000fc8000fffe0ff */
[----:B------:R-:W-:Y:S02]  /*2220*/  MOV R2, UR14 ;  /* 0x0000000e00027c02 */ /* 0x000fe40008000f00 */
[----:B------:R-:W-:Y:S01]  /*2230*/  MOV R3, UR15 ;  /* 0x0000000f00037c02 */ /* 0x000fe20008000f00 */
[----:B------:R-:W-:Y:S02]  /*2240*/  UIMAD.WIDE.U32 UR14, UR9, 0x4, UR10 ;  /* 0x00000004090e78a5 */ /* 0x000fe4000f8e000a */
[----:B------:R-:W-:Y:S02]  /*2250*/  UIADD3 UR9, UPT, UPT, UR9, UR12, URZ ;  /* 0x0000000c09097290 */ /* 0x000fe4000fffe0ff */
[----:B------:R0:W2:Y:S02]  /*2260*/  LDG.E.CONSTANT R16, desc[UR22][R2.64] ;  /* 0x0000001602107981 */ /* 0x0000a4000c1e9900 */
[----:B------:R-:W-:Y:S01]  /*2270*/  MOV R4, UR14 ;  /* 0x0000000e00047c02 */ /* 0x000fe20008000f00 */
[----:B------:R-:W-:Y:S01]  /*2280*/  IMAD.U32 R5, RZ, RZ, UR15 ;  /* 0x0000000fff057e24 */ /* 0x000fe2000f8e00ff */
[----:B------:R-:W-:-:S02]  /*2290*/  UIMAD.WIDE.U32 UR14, UR9, 0x4, UR10 ;  /* 0x00000004090e78a5 */ /* 0x000fc4000f8e000a */
[----:B------:R-:W-:Y:S02]  /*22a0*/  UIADD3 UR9, UPT, UPT, UR9, UR12, URZ ;  /* 0x0000000c09097290 */ /* 0x000fe4000fffe0ff */
[----:B------:R1:W3:Y:S02]  /*22b0*/  LDG.E.CONSTANT R18, desc[UR22][R4.64] ;  /* 0x0000001604127981 */ /* 0x0002e4000c1e9900 */
[----:B------:R-:W-:Y:S02]  /*22c0*/  MOV R6, UR14 ;  /* 0x0000000e00067c02 */ /* 0x000fe40008000f00 */
[----:B------:R-:W-:Y:S01]  /*22d0*/  MOV R7, UR15 ;  /* 0x0000000f00077c02 */ /* 0x000fe20008000f00 */
[----:B------:R-:W-:Y:S02]  /*22e0*/  UIMAD.WIDE.U32 UR14, UR9, 0x4, UR10 ;  /* 0x00000004090e78a5 */ /* 0x000fe4000f8e000a */
[----:B------:R-:W-:Y:S02]  /*22f0*/  UIADD3 UR9, UPT, UPT, UR9, UR12, URZ ;  /* 0x0000000c09097290 */ /* 0x000fe4000fffe0ff */
[----:B------:R4:W5:Y:S02]  /*2300*/  LDG.E.CONSTANT R20, desc[UR22][R6.64] ;  /* 0x0000001606147981 */ /* 0x000964000c1e9900 */
[----:B------:R-:W-:Y:S01]  /*2310*/  MOV R8, UR14 ;  /* 0x0000000e00087c02 */ /* 0x000fe20008000f00 */
[----:B------:R-:W-:Y:S01]  /*2320*/  IMAD.U32 R9, RZ, RZ, UR15 ;  /* 0x0000000fff097e24 */ /* 0x000fe2000f8e00ff */
[----:B------:R-:W-:-:S02]  /*2330*/  UIMAD.WIDE.U32 UR14, UR9, 0x4, UR10 ;  /* 0x00000004090e78a5 */ /* 0x000fc4000f8e000a */
[----:B------:R-:W-:Y:S02]  /*2340*/  UIADD3 UR9, UPT, UPT, UR9, UR12, URZ ;  /* 0x0000000c09097290 */ /* 0x000fe4000fffe0ff */
[----:B------:R4:W5:Y:S02]  /*2350*/  LDG.E.CONSTANT R22, desc[UR22][R8.64] ;  /* 0x0000001608167981 */ /* 0x000964000c1e9900 */
[----:B0-----:R-:W-:Y:S02]  /*2360*/  MOV R2, UR14 ;  /* 0x0000000e00027c02 */ /* 0x001fe40008000f00 */
[----:B------:R-:W-:Y:S01]  /*2370*/  MOV R3, UR15 ;  /* 0x0000000f00037c02 */ /* 0x000fe20008000f00 */
[----:B------:R-:W-:Y:S02]  /*2380*/  UIMAD.WIDE.U32 UR14, UR9, 0x4, UR10 ;  /* 0x00000004090e78a5 */ /* 0x000fe4000f8e000a */
[----:B------:R-:W-:Y:S02]  /*2390*/  UIADD3 UR9, UPT, UPT, UR9, UR12, URZ ;  /* 0x0000000c09097290 */ /* 0x000fe4000fffe0ff */
[----:B------:R-:W5:Y:S02]  /*23a0*/  LDG.E.CONSTANT R2, desc[UR22][R2.64] ;  /* 0x0000001602027981 */ /* 0x000f64000c1e9900 */
[----:B-1----:R-:W-:Y:S01]  /*23b0*/  MOV R4, UR14 ;  /* 0x0000000e00047c02 */ /* 0x002fe20008000f00 */
[----:B------:R-:W-:Y:S01]  /*23c0*/  IMAD.U32 R5, RZ, RZ, UR15 ;  /* 0x0000000fff057e24 */ /* 0x000fe2000f8e00ff */
[----:B------:R-:W-:-:S02]  /*23d0*/  UIMAD.WIDE.U32 UR14, UR9, 0x4, UR10 ;  /* 0x00000004090e78a5 */ /* 0x000fc4000f8e000a */
[----:B------:R-:W-:Y:S02]  /*23e0*/  UIADD3 UR9, UPT, UPT, UR9, UR12, URZ ;  /* 0x0000000c09097290 */ /* 0x000fe4000fffe0ff */
[----:B------:R-:W5:Y:S02]  /*23f0*/  LDG.E.CONSTANT R4, desc[UR22][R4.64] ;  /* 0x0000001604047981 */ /* 0x000f64000c1e9900 */
[----:B----4-:R-:W-:Y:S01]  /*2400*/  MOV R6, UR14 ;  /* 0x0000000e00067c02 */ /* 0x010fe20008000f00 */
[----:B------:R-:W-:Y:S01]  /*2410*/  UIMAD.WIDE.U32 UR10, UR9, 0x4, UR10 ;  /* 0x00000004090a78a5 */ /* 0x000fe2000f8e000a */
[----:B------:R-:W-:-:S05]  /*2420*/  MOV R7, UR15 ;  /* 0x0000000f00077c02 */ /* 0x000fca0008000f00 */
[----:B------:R-:W4:Y:S01]  /*2430*/  LDG.E.CONSTANT R6, desc[UR22][R6.64] ;  /* 0x0000001606067981 */ /* 0x000f22000c1e9900 */
[----:B------:R-:W-:Y:S01]  /*2440*/  MOV R8, UR10 ;  /* 0x0000000a00087c02 */ /* 0x000fe20008000f00 */
[----:B------:R-:W-:-:S05]  /*2450*/  IMAD.U32 R9, RZ, RZ, UR11 ;  /* 0x0000000bff097e24 */ /* 0x000fca000f8e00ff */
[----:B------:R-:W4:Y:S01]  /*2460*/  LDG.E.CONSTANT R8, desc[UR22][R8.64] ;  /* 0x0000001608087981 */ /* 0x000f22000c1e9900 */
[----:B------:R-:W-:Y:S01]  /*2470*/  UIADD3 UR8, UPT, UPT, UR8, 0x8, URZ ;  /* 0x0000000808087890 */ /* 0x000fe2000fffe0ff */
[----:B--2---:R-:W-:Y:S01]  /*2480*/  FSETP.NE.AND P2, PT, |R16|, +INF , PT ;  /* 0x7f8000001000780b */ /* 0x004fe20003f45200 */
[----:B------:R-:W-:Y:S01]  /*2490*/  FADD R16, -R31, R16 ;  /* 0x000000101f107221 */ /* 0x000fe20000000100 */
        /* <DEDUP_REMOVED lines=19> */
[----:B------:R-:W-:-:S04]  /*25d0*/  @P2 FFMA R31, R6, R14, R31 ;  /* 0x0000000e061f2223 */ /* 0x000fc8000000001f */
[----:B------:R-:W-:-:S04]  /*25e0*/  FADD R8, -R31, R8 ;  /* 0x000000081f087221 */ /* 0x000fc80000000100 */
[----:B------:R-:W-:-:S07]  /*25f0*/  @P1 FFMA R31, R8, R14, R31 ;  /* 0x0000000e081f1223 */ /* 0x000fce000000001f */
.L_x_31:
        /* <DEDUP_REMOVED lines=14> */
[----:B------:R-:W2:Y:S02]  /*26e0*/  LDG.E.CONSTANT R2, desc[UR22][R2.64] ;  /* 0x0000001602027981 */ /* 0x000ea4000c1e9900 */
[----:B------:R-:W-:Y:S01]  /*26f0*/  MOV R4, UR14 ;  /* 0x0000000e00047c02 */ /* 0x000fe20008000f00 */
[----:B------:R-:W-:Y:S01]  /*2700*/  IMAD.U32 R5, RZ, RZ, UR15 ;  /* 0x0000000fff057e24 */ /* 0x000fe2000f8e00ff */
[----:B------:R-:W-:-:S02]  /*2710*/  UIMAD.WIDE.U32 UR14, UR12, 0x4, UR10 ;  /* 0x000000040c0e78a5 */ /* 0x000fc4000f8e000a */
[----:B------:R-:W-:Y:S02]  /*2720*/  UIADD3 UR9, UPT, UPT, UR12, UR9, URZ ;  /* 0x000000090c097290 */ /* 0x000fe4000fffe0ff */
[----:B------:R-:W3:Y:S02]  /*2730*/  LDG.E.CONSTANT R4, desc[UR22][R4.64] ;  /* 0x0000001604047981 */ /* 0x000ee4000c1e9900 */
[----:B------:R-:W-:Y:S01]  /*2740*/  MOV R6, UR14 ;  /* 0x0000000e00067c02 */ /* 0x000fe20008000f00 */
[----:B------:R-:W-:Y:S01]  /*2750*/  UIMAD.WIDE.U32 UR10, UR9, 0x4, UR10 ;  /* 0x00000004090a78a5 */ /* 0x000fe2000f8e000a */
[----:B------:R-:W-:-:S05]  /*2760*/  MOV R7, UR15 ;  /* 0x0000000f00077c02 */ /* 0x000fca0008000f00 */
[----:B------:R-:W4:Y:S01]  /*2770*/  LDG.E.CONSTANT R6, desc[UR22][R6.64] ;  /* 0x0000001606067981 */ /* 0x000f22000c1e9900 */
[----:B------:R-:W-:Y:S01]  /*2780*/  MOV R8, UR10 ;  /* 0x0000000a00087c02 */ /* 0x000fe20008000f00 */
[----:B------:R-:W-:-:S05]  /*2790*/  IMAD.U32 R9, RZ, RZ, UR11 ;  /* 0x0000000bff097e24 */ /* 0x000fca000f8e00ff */
[----:B------:R-:W5:Y:S01]  /*27a0*/  LDG.E.CONSTANT R8, desc[UR22][R8.64] ;  /* 0x0000001608087981 */ /* 0x000f62000c1e9900 */
[----:B------:R-:W-:Y:S01]  /*27b0*/  UIADD3 UR8, UPT, UPT, UR8, 0x4, URZ ;  /* 0x0000000408087890 */ /* 0x000fe2000fffe0ff */
[----:B--2---:R-:W-:Y:S01]  /*27c0*/  FSETP.NE.AND P2, PT, |R2|, +INF , PT ;  /* 0x7f8000000200780b */ /* 0x004fe20003f45200 */
[----:B------:R-:W-:Y:S01]  /*27d0*/  FADD R2, -R31, R2 ;  /* 0x000000021f027221 */ /* 0x000fe20000000100 */
[----:B---3--:R-:W-:-:S11]  /*27e0*/  FSETP.NE.AND P1, PT, |R4|, +INF , PT ;  /* 0x7f8000000400780b */ /* 0x008fd60003f25200 */
[----:B------:R-:W-:Y:S01]  /*27f0*/  @P2 FFMA R31, R2, R14, R31 ;  /* 0x0000000e021f2223 */ /* 0x000fe2000000001f */
[----:B----4-:R-:W-:-:S03]  /*2800*/  FSETP.NE.AND P2, PT, |R6|, +INF , PT ;  /* 0x7f8000000600780b */ /* 0x010fc60003f45200 */
[----:B------:R-:W-:-:S04]  /*2810*/  FADD R4, -R31, R4 ;  /* 0x000000041f047221 */ /* 0x000fc80000000100 */
[----:B------:R-:W-:Y:S01]  /*2820*/  @P1 FFMA R31, R4, R14, R31 ;  /* 0x0000000e041f1223 */ /* 0x000fe2000000001f */
[----:B-----5:R-:W-:-:S03]  /*2830*/  FSETP.NE.AND P1, PT, |R8|, +INF , PT ;  /* 0x7f8000000800780b */ /* 0x020fc60003f25200 */
[----:B------:R-:W-:-:S04]  /*2840*/  FADD R6, -R31, R6 ;  /* 0x000000061f067221 */ /* 0x000fc80000000100 */
[----:B------:R-:W-:-:S04]  /*2850*/  @P2 FFMA R31, R6, R14, R31 ;  /* 0x0000000e061f2223 */ /* 0x000fc8000000001f */
[----:B------:R-:W-:-:S04]  /*2860*/  FADD R8, -R31, R8 ;  /* 0x000000081f087221 */ /* 0x000fc80000000100 */
[----:B------:R-:W-:-:S07]  /*2870*/  @P1 FFMA R31, R8, R14, R31 ;  /* 0x0000000e081f1223 */ /* 0x000fce000000001f */
.L_x_32:
[----:B------:R-:W-:Y:S05]  /*2880*/  @!P0 BRA `(.L_x_28) ;  /* 0x0000000000388947 */ /* 0x000fea0003800000 */
[----:B------:R-:W0:Y:S01]  /*2890*/  LDCU UR9, c[0x0][0x388] ;  /* 0x00007100ff0977ac */ /* 0x000e220008000800 */
[----:B------:R-:W1:Y:S01]  /*28a0*/  LDC.64 R4, c[0x0][0x380] ;  /* 0x0000e000ff047b82 */ /* 0x000e620000000a00 */
[----:B------:R-:W-:Y:S01]  /*28b0*/  IADD3 R0, PT, PT, -R0, RZ, RZ ;  /* 0x000000ff00007210 */ /* 0x000fe20007ffe1ff */
[----:B0-----:R-:W-:-:S06]  /*28c0*/  UIMAD UR8, UR8, UR9, UR28 ;  /* 0x00000009080872a4 */ /* 0x001fcc000f8e021c */
[----:B------:R-:W-:-:S07]  /*28d0*/  MOV R7, UR8 ;  /* 0x0000000800077c02 */ /* 0x000fce0008000f00 */
.L_x_33:
[----:B-1----:R-:W-:-:S06]  /*28e0*/  IMAD.WIDE.U32 R2, R7, 0x4, R4 ;  /* 0x0000000407027825 */ /* 0x002fcc00078e0004 */
[----:B------:R-:W2:Y:S01]  /*28f0*/  LDG.E.CONSTANT R2, desc[UR22][R2.64] ;  /* 0x0000001602027981 */ /* 0x000ea2000c1e9900 */
[----:B------:R-:W-:Y:S01]  /*2900*/  IADD3 R0, PT, PT, R0, 0x1, RZ ;  /* 0x0000000100007810 */ /* 0x000fe20007ffe0ff */
[----:B------:R-:W-:-:S03]  /*2910*/  VIADD R7, R7, UR9 ;  /* 0x0000000907077c36 */ /* 0x000fc60008000000 */
[----:B------:R-:W-:Y:S02]  /*2920*/  ISETP.NE.AND P1, PT, R0, RZ, PT ;  /* 0x000000ff0000720c */ /* 0x000fe40003f25270 */
[C---:B--2---:R-:W-:Y:S01]  /*2930*/  FSETP.NE.AND P0, PT, |R2|.reuse, +INF , PT ;  /* 0x7f8000000200780b */ /* 0x044fe20003f05200 */
[----:B------:R-:W-:-:S12]  /*2940*/  FADD R6, R2, -R31 ;  /* 0x8000001f02067221 */ /* 0x000fd80000000000 */
[----:B------:R-:W-:Y:S01]  /*2950*/  @P0 FFMA R31, R6, R14, R31 ;  /* 0x0000000e061f0223 */ /* 0x000fe2000000001f */
[----:B------:R-:W-:Y:S06]  /*2960*/  @P1 BRA `(.L_x_33) ;  /* 0xfffffffc00dc1947 */ /* 0x000fec000383ffff */
.L_x_28:
[----:B------:R-:W0:Y:S01]  /*2970*/  LDC R11, c[0x0][0x398] ;  /* 0x0000e600ff0b7b82 */ /* 0x000e220000000800 */
[----:B------:R-:W1:Y:S01]  /*2980*/  LDCU UR14, c[0x0][0x388] ;  /* 0x00007100ff0e77ac */ /* 0x000e620008000800 */
[----:B------:R-:W-:Y:S01]  /*2990*/  MOV R0, UR6 ;  /* 0x0000000600007c02 */ /* 0x000fe20008000f00 */
[----:B------:R-:W-:Y:S01]  /*29a0*/  HFMA2 R4, -RZ, RZ, 0, 0 ;  /* 0x00000000ff047431 */ /* 0x000fe200000001ff */
[----:B------:R-:W2:Y:S02]  /*29b0*/  LDCU.64 UR8, c[0x0][0x3a8] ;  /* 0x00007500ff0877ac */ /* 0x000ea40008000a00 */
[----:B------:R-:W-:Y:S01]  /*29c0*/  ISETP.GT.AND P0, PT, R0, UR7, PT ;  /* 0x0000000700007c0c */ /* 0x000fe2000bf04270 */
[----:B------:R-:W-:-:S12]  /*29d0*/  UISETP.GE.AND UP0, UPT, UR5, UR7, UPT ;  /* 0x000000070500728c */ /* 0x000fd8000bf06270 */
[----:B------:R-:W-:Y:S01]  /*29e0*/  @!P0 FADD R5, R31, -R29 ;  /* 0x8000001d1f058221 */ /* 0x000fe20000000000 */
[----:B0-----:R-:W-:-:S13]  /*29f0*/  R2UR UR10, R11 ;  /* 0x000000000b0a72ca */ /* 0x001fda00000e0000 */
[----:B------:R-:W-:Y:S02]  /*2a00*/  UISETP.NE.OR UP0, UPT, UR10, 0x1, UP0 ;  /* 0x000000010a00788c */ /* 0x000fe40008705670 */
[----:B------:R-:W-:-:S04]  /*2a10*/  UIADD3 UR10, UPT, UPT, UR6, -0x1, URZ ;  /* 0xffffffff060a7890 */ /* 0x000fc8000fffe0ff */
[----:B-1----:R-:W-:Y:S01]  /*2a20*/  UIMAD UR10, UR10, UR14, UR28 ;  /* 0x0000000e0a0a72a4 */ /* 0x002fe2000f8e021c */
[----:B------:R-:W-:-:S03]  /*2a30*/  PLOP3.LUT P1, PT, PT, PT, UP0, 0x80, 0x8 ;  /* 0x000000000008781c */ /* 0x000fc60003f2f008 */
[----:B--2---:R-:W-:Y:S02]  /*2a40*/  UIMAD.WIDE.U32 UR10, UR10, 0x4, UR8 ;  /* 0x000000040a0a78a5 */ /* 0x004fe4000f8e0008 */
[----:B------:R-:W-:-:S04]  /*2a50*/  @!UP0 UIMAD UR12, UR5, UR14, UR28 ;  /* 0x0000000e050c82a4 */ /* 0x000fc8000f8e021c */
[----:B------:R-:W-:Y:S01]  /*2a60*/  @!UP0 UIMAD.WIDE UR8, UR12, 0x4, UR8 ;  /* 0x000000040c0888a5 */ /* 0x000fe2000f8e0208 */
[----:B------:R-:W-:Y:S01]  /*2a70*/  MOV R2, UR10 ;  /* 0x0000000a00027c02 */ /* 0x000fe20008000f00 */
[----:B------:R-:W-:-:S04]  /*2a80*/  IMAD.U32 R3, RZ, RZ, UR11 ;  /* 0x0000000bff037e24 */ /* 0x000fc8000f8e00ff */
[----:B------:R-:W-:Y:S01]  /*2a90*/  MOV R6, UR8 ;  /* 0x0000000800067c02 */ /* 0x000fe20008000f00 */
[----:B------:R0:W-:Y:S01]  /*2aa0*/  @!P0 STG.E desc[UR22][R2.64], R5 ;  /* 0x0000000502008986 */ /* 0x0001e2000c101916 */
[----:B------:R-:W-:-:S03]  /*2ab0*/  MOV R7, UR9 ;  /* 0x0000000900077c02 */ /* 0x000fc60008000f00 */
[----:B------:R-:W1:Y:S02]  /*2ac0*/  @!UP0 LDCU.128 UR8, c[0x0][0x3b0] ;  /* 0x00007600ff0887ac */ /* 0x000e640008000c00 */
[----:B------:R-:W0:Y:S01]  /*2ad0*/  @!P1 LDG.E R4, desc[UR22][R6.64] ;  /* 0x0000001606049981 */ /* 0x000e22000c1e1900 */
[----:B------:R-:W-:Y:S01]  /*2ae0*/  ISETP.LT.OR P0, PT, R11, 0x2, P0 ;  /* 0x000000020b00780c */ /* 0x000fe20000701670 */
[----:B------:R-:W-:Y:S01]  /*2af0*/  UISETP.GE.AND UP1, UPT, UR6, UR7, UPT ;  /* 0x000000070600728c */ /* 0x000fe2000bf26270 */
[----:B------:R-:W-:-:S11]  /*2b00*/  MOV R0, RZ ;  /* 0x000000ff00007202 */ /* 0x000fd60000000f00 */
[----:B------:R2:W5:Y:S01]  /*2b10*/  @!P0 LDG.E R0, desc[UR22][R2.64] ;  /* 0x0000001602008981 */ /* 0x000562000c1e1900 */
[----:B------:R-:W-:Y:S01]  /*2b20*/  PLOP3.LUT P0, PT, PT, PT, UP1, 0x80, 0x8 ;  /* 0x000000000008781c */ /* 0x000fe20003f0f018 */
[----:B-1----:R-:W-:Y:S02]  /*2b30*/  @!UP0 UIMAD.WIDE UR8, UR12, 0x4, UR8 ;  /* 0x000000040c0888a5 */ /* 0x002fe4000f8e0208 */
[----:B------:R-:W-:-:S04]  /*2b40*/  @!UP0 UIMAD.WIDE UR10, UR12, 0x4, UR10 ;  /* 0x000000040c0a88a5 */ /* 0x000fc8000f8e020a */
[----:B------:R-:W-:Y:S01]  /*2b50*/  IMAD.U32 R8, RZ, RZ, UR8 ;  /* 0x00000008ff087e24 */ /* 0x000fe2000f8e00ff */
[----:B------:R-:W-:Y:S02]  /*2b60*/  MOV R9, UR9 ;  /* 0x0000000900097c02 */ /* 0x000fe40008000f00 */
[----:B------:R-:W-:Y:S02]  /*2b70*/  MOV R16, UR10 ;  /* 0x0000000a00107c02 */ /* 0x000fe40008000f00 */
[----:B------:R-:W-:Y:S01]  /*2b80*/  MOV R17, UR11 ;  /* 0x0000000b00117c02 */ /* 0x000fe20008000f00 */
[----:B0-----:R-:W-:Y:S01]  /*2b90*/  @!P1 FADD R5, R4, -R4 ;  /* 0x8000000404059221 */ /* 0x001fe20000000000 */
[----:B------:R2:W-:Y:S04]  /*2ba0*/  @!P1 STG.E desc[UR22][R8.64], R4 ;  /* 0x0000000408009986 */ /* 0x0005e8000c101916 */
[----:B------:R2:W-:Y:S01]  /*2bb0*/  @!P1 STG.E desc[UR22][R16.64], R5 ;  /* 0x0000000510009986 */ /* 0x0005e2000c101916 */
[----:B------:R-:W-:Y:S05]  /*2bc0*/  @P0 EXIT ;  /* 0x000000000000094d */ /* 0x000fea0003800000 */
[----:B------:R-:W0:Y:S01]  /*2bd0*/  LDCU.128 UR8, c[0x0][0x3b0] ;  /* 0x00007600ff0877ac */ /* 0x000e220008000c00 */
[----:B--2---:R-:W-:Y:S02]  /*2be0*/  I2FP.F32.U32 R2, R11 ;  /* 0x0000000b00027245 */ /* 0x004fe40000201000 */
[----:B------:R-:W-:Y:S01]  /*2bf0*/  PRMT R15, RZ, 0x7610, R15 ;  /* 0x00007610ff0f7816 */ /* 0x000fe2000000000f */
[----:B------:R-:W-:Y:S01]  /*2c00*/  UIADD3 UR7, UPT, UPT, -UR6, UR7, URZ ;  /* 0x0000000706077290 */ /* 0x000fe2000fffe1ff */
[----:B------:R-:W-:Y:S01]  /*2c10*/  R2UR UR20, R2 ;  /* 0x00000000021472ca */ /* 0x000fe200000e0000 */
[----:B------:R-:W-:Y:S01]  /*2c20*/  IMAD.MOV.U32 R2, RZ, RZ, 0x1 ;  /* 0x00000001ff027424 */ /* 0x000fe200078e00ff */
[----:B------:R-:W-:Y:S02]  /*2c30*/  UIMAD UR12, UR5, UR14, UR28 ;  /* 0x0000000e050c72a4 */ /* 0x000fe4000f8e021c */
[----:B------:R-:W-:Y:S02]  /*2c40*/  ULOP3.LUT UP0, UR7, UR7, 0x3, URZ, 0xc0, !UPT ;  /* 0x0000000307077892 */ /* 0x000fe4000f80c0ff */
[----:B------:R-:W-:Y:S01]  /*2c50*/  @!P1 PRMT R15, R2, 0x7610, R15 ;  /* 0x00007610020f9816 */ /* 0x000fe2000000000f */
[----:B0-----:R-:W-:-:S02]  /*2c60*/  UIMAD.WIDE.U32 UR8, UR12, 0x4, UR8 ;  /* 0x000000040c0878a5 */ /* 0x001fc4000f8e0008 */
[----:B------:R-:W-:-:S04]  /*2c70*/  UIMAD.WIDE.U32 UR10, UR12, 0x4, UR10 ;  /* 0x000000040c0a78a5 */ /* 0x000fc8000f8e000a */
[----:B------:R-:W-:Y:S08]  /*2c80*/  BRA.U !UP0, `(.L_x_34) ;  /* 0x0000000508347547 */ /* 0x000ff0000b800000 */
[----:B------:R-:W-:Y:S01]  /*2c90*/  IADD3 R6, PT, PT, -R11, RZ, RZ ;  /* 0x000000ff0b067210 */ /* 0x000fe20007ffe1ff */
[----:B------:R-:W0:Y:S01]  /*2ca0*/  LDCU.64 UR26, c[0x0][0x380] ;  /* 0x00007000ff1a77ac */ /* 0x000e220008000a00 */
[----:B------:R-:W1:Y:S01]  /*2cb0*/  LDCU UR13, c[0x0][0x388] ;  /* 0x00007100ff0d77ac */ /* 0x000e620008000800 */
[----:B------:R-:W2:Y:S01]  /*2cc0*/  LDCU UR29, c[0x0][0x398] ;  /* 0x00007300ff1d77ac */ /* 0x000ea20008000800 */
[----:B------:R-:W3:Y:S01]  /*2cd0*/  LDCU.64 UR30, c[0x0][0x3a8] ;  /* 0x00007500ff1e77ac */ /* 0x000ee20008000a00 */
[----:B------:R-:W4:Y:S01]  /*2ce0*/  LDCU.128 UR16, c[0x0][0x3b0] ;  /* 0x00007600ff1077ac */ /* 0x000f220008000c00 */
[----:B------:R-:W-:Y:S02]  /*2cf0*/  UIMAD UR21, UR6, UR14, UR28 ;  /* 0x0000000e061572a4 */ /* 0x000fe4000f8e021c */
[----:B------:R-:W-:-:S12]  /*2d00*/  UIADD3 UR7, UPT, UPT, -UR7, URZ, URZ ;  /* 0x000000ff07077290 */ /* 0x000fd8000fffe1ff */
.L_x_39:
[----:B0-----:R-:W-:-:S06]  /*2d10*/  UIMAD.WIDE.U32 UR14, UR21, 0x4, UR26 ;  /* 0x00000004150e78a5 */ /* 0x001fcc000f8e001a */
[----:B--23--:R-:W-:Y:S02]  /*2d20*/  MOV R2, UR14 ;  /* 0x0000000e00027c02 */ /* 0x00cfe40008000f00 */
[----:B------:R-:W-:-:S05]  /*2d30*/  MOV R3, UR15 ;  /* 0x0000000f00037c02 */ /* 0x000fca0008000f00 */
[----:B------:R-:W2:Y:S01]  /*2d40*/  LDG.E.CONSTANT R2, desc[UR22][R2.64] ;  /* 0x0000001602027981 */ /* 0x000ea2000c1e9900 */
[----:B---3--:R-:W-:Y:S02]  /*2d50*/  UIMAD.WIDE.U32 UR14, UR21, 0x4, UR30 ;  /* 0x00000004150e78a5 */ /* 0x008fe4000f8e001e */
[----:B------:R-:W-:-:S04]  /*2d60*/  UIADD3 UR7, UPT, UPT, UR7, 0x1, URZ ;  /* 0x0000000107077890 */ /* 0x000fc8000fffe0ff */
[----:B------:R-:W-:Y:S01]  /*2d70*/  MOV R9, UR15 ;  /* 0x0000000f00097c02 */ /* 0x000fe20008000f00 */
[----:B------:R-:W-:Y:S01]  /*2d80*/  UISETP.NE.AND UP1, UPT, UR7, URZ, UPT ;  /* 0x000000ff0700728c */ /* 0x000fe2000bf25270 */
[C---:B--2---:R-:W-:Y:S01]  /*2d90*/  FSETP.NE.AND P0, PT, |R2|.reuse, +INF , PT ;  /* 0x7f8000000200780b */ /* 0x044fe20003f05200 */
[C---:B------:R-:W-:Y:S01]  /*2da0*/  FADD R8, R2.reuse, -R31 ;  /* 0x8000001f02087221 */ /* 0x040fe20000000000 */
[----:B------:R-:W-:-:S11]  /*2db0*/  FADD R16, R2, -R29 ;  /* 0x8000001d02107221 */ /* 0x000fd60000000000 */
[----:B------:R-:W-:Y:S01]  /*2dc0*/  @P0 FFMA R31, R8, R14, R31 ;  /* 0x0000000e081f0223 */ /* 0x000fe2000000001f */
[----:B------:R-:W-:Y:S01]  /*2dd0*/  @P0 FFMA R29, R16, R12, R29 ;  /* 0x0000000c101d0223 */ /* 0x000fe2000000001d */
[----:B------:R-:W-:Y:S01]  /*2de0*/  IMAD.U32 R8, RZ, RZ, UR14 ;  /* 0x0000000eff087e24 */ /* 0x000fe2000f8e00ff */
[----:B------:R-:W-:Y:S02]  /*2df0*/  LOP3.LUT P0, RZ, R15, 0xff, RZ, 0xc0, !PT ;  /* 0x000000ff0fff7812 */ /* 0x000fe4000780c0ff */
[----:B------:R-:W-:-:S05]  /*2e00*/  FADD R5, R31, -R29 ;  /* 0x8000001d1f057221 */ /* 0x000fca0000000000 */
[----:B------:R0:W-:Y:S06]  /*2e10*/  STG.E desc[UR22][R8.64], R5 ;  /* 0x0000000508007986 */ /* 0x0001ec000c101916 */
[----:B------:R-:W-:Y:S05]  /*2e20*/  @!P0 BRA `(.L_x_35) ;  /* 0x00000000003c8947 */ /* 0x000fea0003800000 */
[----:B------:R-:W-:Y:S01]  /*2e30*/  UISETP.GE.AND UP0, UPT, UR6, UR5, UPT ;  /* 0x000000050600728c */ /* 0x000fe2000bf06270 */
[----:B------:R-:W-:Y:S01]  /*2e40*/  FADD R3, -R4, R5 ;  /* 0x0000000504037221 */ /* 0x000fe20000000100 */
[----:B------:R-:W-:-:S03]  /*2e50*/  HFMA2 R15, -RZ, RZ, 0, 5.9604644775390625e-08 ;  /* 0x00000001ff0f7431 */ /* 0x000fc600000001ff */
[----:B------:R-:W-:-:S04]  /*2e60*/  FFMA R4, R3, R10, R4 ;  /* 0x0000000a03047223 */ /* 0x000fc80000000004 */
[----:B------:R-:W-:Y:S05]  /*2e70*/  BRA.U !UP0, `(.L_x_36) ;  /* 0x0000000108a47547 */ /* 0x000fea000b800000 */
[----:B----4-:R-:W-:Y:S01]  /*2e80*/  UIMAD.WIDE.U32 UR14, UR21, 0x4, UR16 ;  /* 0x00000004150e78a5 */ /* 0x010fe2000f8e0010 */
[----:B0-----:R-:W-:Y:S01]  /*2e90*/  FADD R5, -R4, R5 ;  /* 0x0000000504057221 */ /* 0x001fe20000000100 */
[----:B------:R-:W-:-:S04]  /*2ea0*/  UIMAD.WIDE.U32 UR24, UR21, 0x4, UR18 ;  /* 0x00000004151878a5 */ /* 0x000fc8000f8e0012 */
[----:B------:R-:W-:Y:S01]  /*2eb0*/  MOV R2, UR14 ;  /* 0x0000000e00027c02 */ /* 0x000fe20008000f00 */
[----:B------:R-:W-:Y:S01]  /*2ec0*/  IMAD.U32 R3, RZ, RZ, UR15 ;  /* 0x0000000fff037e24 */ /* 0x000fe2000f8e00ff */
[----:B------:R-:W-:Y:S02]  /*2ed0*/  MOV R8, UR24 ;  /* 0x0000001800087c02 */ /* 0x000fe40008000f00 */
[----:B------:R-:W-:Y:S02]  /*2ee0*/  MOV R9, UR25 ;  /* 0x0000001900097c02 */ /* 0x000fe40008000f00 */
[----:B------:R3:W-:Y:S04]  /*2ef0*/  STG.E desc[UR22][R2.64], R4 ;  /* 0x0000000402007986 */ /* 0x0007e8000c101916 */
[----:B------:R3:W-:Y:S01]  /*2f00*/  STG.E desc[UR22][R8.64], R5 ;  /* 0x0000000508007986 */ /* 0x0007e2000c101916 */
[----:B------:R-:W-:Y:S05]  /*2f10*/  BRA `(.L_x_36) ;  /* 0x00000000007c7947 */ /* 0x000fea0003800000 */
.L_x_35:
[----:B------:R-:W-:Y:S01]  /*2f20*/  UISETP.GT.AND UP0, UPT, UR6, UR5, UPT ;  /* 0x000000050600728c */ /* 0x000fe2000bf04270 */
[----:B------:R-:W-:-:S03]  /*2f30*/  PRMT R15, RZ, 0x7610, R15 ;  /* 0x00007610ff0f7816 */ /* 0x000fc6000000000f */
[----:B------:R-:W-:-:S09]  /*2f40*/  UISETP.LT.OR UP0, UPT, UR29, 0x2, UP0 ;  /* 0x000000021d00788c */ /* 0x000fd20008701670 */
[----:B------:R-:W-:Y:S05]  /*2f50*/  BRA.U UP0, `(.L_x_36) ;  /* 0x00000001006c7547 */ /* 0x000fea000b800000 */
[----:B------:R-:W-:Y:S01]  /*2f60*/  ISETP.NE.AND P0, PT, R6, -0x2, PT ;  /* 0xfffffffe0600780c */ /* 0x000fe20003f05270 */
[----:B-----5:R-:W-:-:S12]  /*2f70*/  FADD R0, R0, R5 ;  /* 0x0000000500007221 */ /* 0x020fd80000000000 */
[----:B------:R-:W-:Y:S05]  /*2f80*/  @P0 BRA `(.L_x_36) ;  /* 0x0000000000600947 */ /* 0x000fea0003800000 */
[----:B------:R-:W2:Y:S01]  /*2f90*/  MUFU.RCP R2, UR20 ;  /* 0x0000001400027d08 */ /* 0x000ea20008001000 */
[----:B------:R-:W-:Y:S01]  /*2fa0*/  MOV R3, UR20 ;  /* 0x0000001400037c02 */ /* 0x000fe20008000f00 */
[----:B------:R-:W-:Y:S06]  /*2fb0*/  BSSY.RECONVERGENT B0, `(.L_x_37) ;  /* 0x000000c000007945 */ /* 0x000fec0003800200 */
[----:B------:R-:W3:Y:S01]  /*2fc0*/  FCHK P0, R0, UR20 ;  /* 0x0000001400007d02 */ /* 0x000ee20008000000 */
[----:B--2---:R-:W-:-:S04]  /*2fd0*/  FFMA R3, R2, -R3, 1 ;  /* 0x3f80000002037423 */ /* 0x004fc80000000803 */
[----:B------:R-:W-:-:S04]  /*2fe0*/  FFMA R3, R2, R3, R2 ;  /* 0x0000000302037223 */ /* 0x000fc80000000002 */
[----:B------:R-:W-:-:S04]  /*2ff0*/  FFMA R2, R0, R3, RZ ;  /* 0x0000000300027223 */ /* 0x000fc800000000ff */
[----:B------:R-:W-:-:S04]  /*3000*/  FFMA R4, R2, -UR20, R0 ;  /* 0x8000001402047c23 */ /* 0x000fc80008000000 */
[----:B------:R-:W-:Y:S01]  /*3010*/  FFMA R7, R3, R4, R2 ;  /* 0x0000000403077223 */ /* 0x000fe20000000002 */
[----:B---3--:R-:W-:Y:S06]  /*3020*/  @!P0 BRA `(.L_x_38) ;  /* 0x0000000000108947 */ /* 0x008fec0003800000 */
[----:B------:R-:W-:Y:S01]  /*3030*/  IMAD.U32 R27, RZ, RZ, UR20 ;  /* 0x00000014ff1b7e24 */ /* 0x000fe2000f8e00ff */
[----:B------:R-:W-:-:S07]  /*3040*/  MOV R24, 0x3060 ;  /* 0x0000306000187802 */ /* 0x000fce0000000f00 */
[----:B01--4-:R-:W-:Y:S05]  /*3050*/  CALL.REL.NOINC `($__internal_0_$__cuda_sm3x_div_rn_noftz_f32_slowpath) ;  /* 0x0000001000447944 */ /* 0x013fea0003c00000 */
[----:B------:R-:W-:-:S07]  /*3060*/  MOV R7, R2 ;  /* 0x0000000200077202 */ /* 0x000fce0000000f00 */
.L_x_38:
[----:B-1--4-:R-:W-:Y:S05]  /*3070*/  BSYNC.RECONVERGENT B0 ;  /* 0x0000000000007941 */ /* 0x012fea0003800200 */
.L_x_37:
[----:B------:R-:W-:Y:S01]  /*3080*/  MOV R2, UR8 ;  /* 0x0000000800027c02 */ /* 0x000fe20008000f00 */
[----:B0-----:R-:W-:Y:S01]  /*3090*/  FADD R5, R5, -R7 ;  /* 0x8000000705057221 */ /* 0x001fe20000000000 */
[----:B------:R-:W-:Y:S01]  /*30a0*/  MOV R3, UR9 ;  /* 0x0000000900037c02 */ /* 0x000fe20008000f00 */
[----:B------:R-:W-:Y:S01]  /*30b0*/  IMAD.U32 R8, RZ, RZ, UR10 ;  /* 0x0000000aff087e24 */ /* 0x000fe2000f8e00ff */
[----:B------:R-:W-:Y:S01]  /*30c0*/  MOV R9, UR11 ;  /* 0x0000000b00097c02 */ /* 0x000fe20008000f00 */
[----:B------:R-:W-:Y:S01]  /*30d0*/  HFMA2 R15, -RZ, RZ, 0, 5.9604644775390625e-08 ;  /* 0x00000001ff0f7431 */ /* 0x000fe200000001ff */
[----:B------:R-:W-:Y:S01]  /*30e0*/  MOV R4, R7 ;  /* 0x0000000700047202 */ /* 0x000fe20000000f00 */
[----:B------:R2:W-:Y:S04]  /*30f0*/  STG.E desc[UR22][R2.64], R7 ;  /* 0x0000000702007986 */ /* 0x0005e8000c101916 */
[----:B------:R2:W-:Y:S02]  /*3100*/  STG.E desc[UR22][R8.64], R5 ;  /* 0x0000000508007986 */ /* 0x0005e4000c101916 */
.L_x_36:
[----:B------:R-:W-:Y:S01]  /*3110*/  VIADD R6, R6, 0x1 ;  /* 0x0000000106067836 */ /* 0x000fe20000000000 */
[----:B-1----:R-:W-:Y:S01]  /*3120*/  UMOV UR14, UR13 ;  /* 0x0000000d000e7c82 */ /* 0x002fe20008000000 */
[----:B------:R-:W-:Y:S02]  /*3130*/  UIADD3 UR6, UPT, UPT, UR6, 0x1, URZ ;  /* 0x0000000106067890 */ /* 0x000fe4000fffe0ff */
[----:B------:R-:W-:Y:S01]  /*3140*/  UIADD3 UR21, UPT, UPT, UR21, UR14, URZ ;  /* 0x0000000e15157290 */ /* 0x000fe2000fffe0ff */
[----:B------:R-:W-:Y:S11]  /*3150*/  BRA.U UP1, `(.L_x_39) ;  /* 0xfffffff901ec7547 */ /* 0x000ff6000b83ffff */
.L_x_34:
[----:B------:R-:W1:Y:S01]  /*3160*/  LDCU UR15, c[0x0][0x394] ;  /* 0x00007280ff0f77ac */ /* 0x000e620008000800 */
[----:B------:R-:W1:Y:S02]  /*3170*/  LDCU UR12, c[0x0][0x38c] ;  /* 0x00007180ff0c77ac */ /* 0x000e640008000800 */
[----:B-1----:R-:W-:-:S04]  /*3180*/  UIADD3 UR12, UPT, UPT, UR4, UR15, -UR12 ;  /* 0x0000000f040c7290 */ /* 0x002fc8000fffe80c */
[----:B------:R-:W-:-:S06]  /*3190*/  UISETP.GT.U32.AND UP0, UPT, UR12, -0x4, UPT ;  /* 0xfffffffc0c00788c */ /* 0x000fcc000bf04070 */
[----:B------:R-:W-:-:S13]  /*31a0*/  PLOP3.LUT P0, PT, PT, PT, UP0, 0x80, 0x8 ;  /* 0x000000000008781c */ /* 0x000fda0003f0f008 */
[----:B----4-:R-:W-:Y:S05]  /*31b0*/  @P0 EXIT ;  /* 0x000000000000094d */ /* 0x010fea0003800000 */
[----:B------:R-:W1:Y:S01]  /*31c0*/  LDCU UR7, c[0x0][0x398] ;  /* 0x00007300ff0777ac */ /* 0x000e620008000800 */
[----:B0-23--:R-:W0:Y:S01]  /*31d0*/  LDC R8, c[0x0][0x398] ;  /* 0x0000e600ff087b82 */ /* 0x00de220000000800 */
[----:B------:R-:W-:Y:S02]  /*31e0*/  UIADD3 UR16, UPT, UPT, UR6, 0x2, URZ ;  /* 0x0000000206107890 */ /* 0x000fe4000fffe0ff */
[----:B------:R-:W-:Y:S02]  /*31f0*/  UIMAD UR12, UR6, UR14, UR14 ;  /* 0x0000000e060c72a4 */ /* 0x000fe4000f8e020e */
[----:B------:R-:W-:-:S03]  /*3200*/  UIADD3 UR13, UPT, UPT, UR6, 0x3, URZ ;  /* 0x00000003060d7890 */ /* 0x000fc6000fffe0ff */
[----:B------:R-:W2:Y:S01]  /*3210*/  LDC.64 R16, c[0x0][0x380] ;  /* 0x0000e000ff107b82 */ /* 0x000ea20000000a00 */
[----:B------:R-:W-:Y:S01]  /*3220*/  UIMAD UR17, UR6, UR14, UR28 ;  /* 0x0000000e061172a4 */ /* 0x000fe2000f8e021c */
[----:B------:R-:W-:Y:S01]  /*3230*/  MOV R6, UR16 ;  /* 0x0000001000067c02 */ /* 0x000fe20008000f00 */
[----:B------:R-:W-:Y:S02]  /*3240*/  UIADD3 UR12, UPT, UPT, UR12, UR28, URZ ;  /* 0x0000001c0c0c7290 */ /* 0x000fe4000fffe0ff */
[----:B------:R-:W-:Y:S02]  /*3250*/  UIMAD UR13, UR13, UR14, UR28 ;  /* 0x0000000e0d0d72a4 */ /* 0x000fe4000f8e021c */
[----:B------:R-:W-:Y:S01]  /*3260*/  MOV R13, UR17 ;  /* 0x00000011000d7c02 */ /* 0x000fe20008000f00 */
[----:B------:R-:W3:Y:S01]  /*3270*/  LDC.64 R18, c[0x0][0x3a8] ;  /* 0x0000ea00ff127b82 */ /* 0x000ee20000000a00 */
[----:B-1----:R-:W-:Y:S01]  /*3280*/  UIADD3 UR7, UPT, UPT, UR4, UR7, UR15 ;  /* 0x0000000704077290 */ /* 0x002fe2000fffe00f */
[----:B------:R-:W-:Y:S01]  /*3290*/  MOV R11, UR12 ;  /* 0x0000000c000b7c02 */ /* 0x000fe20008000f00 */
[----:B------:R-:W-:Y:S01]  /*32a0*/  UIMAD UR15, UR16, UR14, UR28 ;  /* 0x0000000e100f72a4 */ /* 0x000fe2000f8e021c */
[----:B------:R-:W-:Y:S01]  /*32b0*/  MOV R7, UR13 ;  /* 0x0000000d00077c02 */ /* 0x000fe20008000f00 */
[----:B------:R-:W-:-:S03]  /*32c0*/  UIADD3 UR7, UPT, UPT, UR7, -0x2, -UR6 ;  /* 0xfffffffe07077890 */ /* 0x000fc6000fffe806 */
[----:B------:R-:W1:Y:S01]  /*32d0*/  LDC.64 R20, c[0x0][0x3b0] ;  /* 0x0000ec00ff147b82 */ /* 0x000e620000000a00 */
[----:B------:R-:W-:-:S07]  /*32e0*/  IMAD.U32 R9, RZ, RZ, UR15 ;  /* 0x0000000fff097e24 */ /* 0x000fce000f8e00ff */
[----:B------:R-:W4:Y:S02]  /*32f0*/  LDC.64 R22, c[0x0][0x3b8] ;  /* 0x0000ee00ff167b82 */ /* 0x000f240000000a00 */
.L_x_56:
[----:B--2---:R-:W-:-:S06]  /*3300*/  IMAD.WIDE.U32 R24, R13, 0x4, R16 ;  /* 0x000000040d187825 */ /* 0x004fcc00078e0010 */
[----:B------:R-:W2:Y:S01]  /*3310*/  LDG.E.CONSTANT R24, desc[UR22][R24.64] ;  /* 0x0000001618187981 */ /* 0x000ea2000c1e9900 */
[----:B------:R-:W-:Y:S01]  /*3320*/  MOV R30, R31 ;  /* 0x0000001f001e7202 */ /* 0x000fe20000000f00 */
[----:B------:R-:W-:Y:S01]  /*3330*/  UIADD3 UR4, UPT, UPT, UR7, -0x3, URZ ;  /* 0xfffffffd07047890 */ /* 0x000fe2000fffe0ff */
[----:B------:R-:W-:Y:S02]  /*3340*/  IADD3 R5, PT, PT, R6, -0x2, RZ ;  /* 0xfffffffe06057810 */ /* 0x000fe40007ffe0ff */
[C---:B--2---:R-:W-:Y:S01]  /*3350*/  FSETP.NE.AND P0, PT, |R24|.reuse, +INF , PT ;  /* 0x7f8000001800780b */ /* 0x044fe20003f05200 */
[C---:B------:R-:W-:Y:S01]  /*3360*/  FADD R3, R24.reuse, -R30 ;  /* 0x8000001e18037221 */ /* 0x040fe20000000000 */
[----:B------:R-:W-:-:S11]  /*3370*/  FADD R2, R24, -R29 ;  /* 0x8000001d18027221 */ /* 0x000fd60000000000 */
[----:B------:R-:W-:Y:S01]  /*3380*/  @P0 FFMA R30, R3, R14, R30 ;  /* 0x0000000e031e0223 */ /* 0x000fe2000000001e */
[----:B------:R-:W-:Y:S01]  /*3390*/  @P0 FFMA R29, R2, R12, R29 ;  /* 0x0000000c021d0223 */ /* 0x000fe2000000001d */
[----:B---3--:R-:W-:Y:S01]  /*33a0*/  IMAD.WIDE.U32 R2, R13, 0x4, R18 ;  /* 0x000000040d027825 */ /* 0x008fe200078e0012 */
[----:B------:R-:W-:-:S03]  /*33b0*/  LOP3.LUT P0, RZ, R15, 0xff, RZ, 0xc0, !PT ;  /* 0x000000ff0fff7812 */ /* 0x000fc6000780c0ff */
[----:B------:R-:W-:-:S05]  /*33c0*/  FADD R31, R30, -R29 ;  /* 0x8000001d1e1f7221 */ /* 0x000fca0000000000 */
[----:B------:R2:W-:Y:S05]  /*33d0*/  STG.E desc[UR22][R2.64], R31 ;  /* 0x0000001f02007986 */ /* 0x0005ea000c101916 */
[----:B------:R-:W-:Y:S05]  /*33e0*/  @P0 BRA `(.L_x_40) ;  /* 0x0000000000800947 */ /* 0x000fea0003800000 */
[----:B------:R-:W-:Y:S01]  /*33f0*/  ISETP.GT.AND P0, PT, R5, UR5, PT ;  /* 0x0000000505007c0c */ /* 0x000fe2000bf04270 */
[----:B------:R-:W-:-:S03]  /*3400*/  UPLOP3.LUT UP0, UPT, UPT, UPT, UPT, 0x80, 0x8 ;  /* 0x000000000008789c */ /* 0x000fc60003f0f070 */
[----:B0-----:R-:W-:-:S13]  /*3410*/  ISETP.LT.OR P0, PT, R8, 0x2, P0 ;  /* 0x000000020800780c */ /* 0x001fda0000701670 */
[----:B------:R-:W-:Y:S05]  /*3420*/  @P0 BRA `(.L_x_41) ;  /* 0x00000000009c0947 */ /* 0x000fea0003800000 */
[----:B------:R-:W-:Y:S01]  /*3430*/  UISETP.NE.AND UP1, UPT, UR4, -0x3, UPT ;  /* 0xfffffffd0400788c */ /* 0x000fe2000bf25270 */
[----:B-----5:R-:W-:-:S08]  /*3440*/  FADD R0, R0, R31 ;  /* 0x0000001f00007221 */ /* 0x020fd00000000000 */
[----:B------:R-:W-:Y:S05]  /*3450*/  BRA.U UP1, `(.L_x_41) ;  /* 0x0000000101907547 */ /* 0x000fea000b800000 */
[----:B--2---:R-:W0:Y:S01]  /*3460*/  MUFU.RCP R2, UR20 ;  /* 0x0000001400027d08 */ /* 0x004e220008001000 */
[----:B------:R-:W-:Y:S01]  /*3470*/  IMAD.U32 R3, RZ, RZ, UR20 ;  /* 0x00000014ff037e24 */ /* 0x000fe2000f8e00ff */
[----:B------:R-:W-:Y:S06]  /*3480*/  BSSY.RECONVERGENT B0, `(.L_x_42) ;  /* 0x000000c000007945 */ /* 0x000fec0003800200 */
[----:B------:R-:W2:Y:S01]  /*3490*/  FCHK P0, R0, UR20 ;  /* 0x0000001400007d02 */ /* 0x000ea20008000000 */
[----:B0-----:R-:W-:-:S04]  /*34a0*/  FFMA R3, R2, -R3, 1 ;  /* 0x3f80000002037423 */ /* 0x001fc80000000803 */
[----:B------:R-:W-:-:S04]  /*34b0*/  FFMA R3, R2, R3, R2 ;  /* 0x0000000302037223 */ /* 0x000fc80000000002 */
[----:B------:R-:W-:-:S04]  /*34c0*/  FFMA R15, R0, R3, RZ ;  /* 0x00000003000f7223 */ /* 0x000fc800000000ff */
[----:B------:R-:W-:-:S04]  /*34d0*/  FFMA R2, R15, -UR20, R0 ;  /* 0x800000140f027c23 */ /* 0x000fc80008000000 */
[----:B------:R-:W-:Y:S01]  /*34e0*/  FFMA R15, R3, R2, R15 ;  /* 0x00000002030f7223 */ /* 0x000fe2000000000f */
[----:B--2---:R-:W-:Y:S06]  /*34f0*/  @!P0 BRA `(.L_x_43) ;  /* 0x0000000000108947 */ /* 0x004fec0003800000 */
[----:B------:R-:W-:Y:S02]  /*3500*/  MOV R27, UR20 ;  /* 0x00000014001b7c02 */ /* 0x000fe40008000f00 */
[----:B------:R-:W-:-:S07]  /*3510*/  MOV R24, 0x3530 ;  /* 0x0000353000187802 */ /* 0x000fce0000000f00 */
[----:B-1--4-:R-:W-:Y:S05]  /*3520*/  CALL.REL.NOINC `($__internal_0_$__cuda_sm3x_div_rn_noftz_f32_slowpath) ;  /* 0x0000000c00107944 */ /* 0x012fea0003c00000 */
[----:B------:R-:W-:-:S07]  /*3530*/  MOV R15, R2 ;  /* 0x00000002000f7202 */ /* 0x000fce0000000f00 */
.L_x_43:
[----:B------:R-:W-:Y:S05]  /*3540*/  BSYNC.RECONVERGENT B0 ;  /* 0x0000000000007941 */ /* 0x000fea0003800200 */
.L_x_42:
[----:B------:R-:W-:Y:S01]  /*3550*/  MOV R24, UR8 ;  /* 0x0000000800187c02 */ /* 0x000fe20008000f00 */
[----:B------:R-:W-:Y:S02]  /*3560*/  IMAD.U32 R25, RZ, RZ, UR9 ;  /* 0x00000009ff197e24 */ /* 0x000fe4000f8e00ff */
[----:B------:R-:W-:Y:S01]  /*3570*/  FADD R31, R31, -R15 ;  /* 0x8000000f1f1f7221 */ /* 0x000fe20000000000 */
[----:B------:R-:W-:Y:S01]  /*3580*/  MOV R2, UR10 ;  /* 0x0000000a00027c02 */ /* 0x000fe20008000f00 */
[----:B------:R-:W-:Y:S01]  /*3590*/  UPLOP3.LUT UP0, UPT, UPT, UPT, UPT, 0x40, 0x4 ;  /* 0x000000000004789c */ /* 0x000fe20003f0e870 */
[----:B------:R-:W-:Y:S01]  /*35a0*/  MOV R3, UR11 ;  /* 0x0000000b00037c02 */ /* 0x000fe20008000f00 */
[----:B------:R0:W-:Y:S01]  /*35b0*/  STG.E desc[UR22][R24.64], R15 ;  /* 0x0000000f18007986 */ /* 0x0001e2000c101916 */
[----:B------:R-:W-:-:S03]  /*35c0*/  MOV R4, R15 ;  /* 0x0000000f00047202 */ /* 0x000fc60000000f00 */
[----:B------:R0:W-:Y:S01]  /*35d0*/  STG.E desc[UR22][R2.64], R31 ;  /* 0x0000001f02007986 */ /* 0x0001e2000c101916 */
[----:B------:R-:W-:Y:S05]  /*35e0*/  BRA `(.L_x_41) ;  /* 0x00000000002c7947 */ /* 0x000fea0003800000 */
.L_x_40:
[----:B------:R-:W3:Y:S01]  /*35f0*/  LDC.64 R24, c[0x0][0x3b0] ;  /* 0x0000ec00ff187b82 */ /* 0x000ee20000000a00 */
[----:B------:R-:W-:Y:S01]  /*3600*/  ISETP.GE.AND P0, PT, R5, UR5, PT ;  /* 0x0000000505007c0c */ /* 0x000fe2000bf06270 */
[----:B------:R-:W-:Y:S01]  /*3610*/  FADD R15, -R4, R31 ;  /* 0x0000001f040f7221 */ /* 0x000fe20000000100 */
[----:B------:R-:W-:-:S03]  /*3620*/  UPLOP3.LUT UP0, UPT, UPT, UPT, UPT, 0x40, 0x4 ;  /* 0x000000000004789c */ /* 0x000fc60003f0e870 */
[----:B------:R-:W-:Y:S02]  /*3630*/  FFMA R4, R15, R10, R4 ;  /* 0x0000000a0f047223 */ /* 0x000fe40000000004 */
[----:B--2---:R-:W2:Y:S06]  /*3640*/  LDC.64 R2, c[0x0][0x3b8] ;  /* 0x0000ee00ff027b82 */ /* 0x004eac0000000a00 */
[----:B------:R-:W-:Y:S01]  /*3650*/  @P0 FADD R31, -R4, R31 ;  /* 0x0000001f041f0221 */ /* 0x000fe20000000100 */
[----:B---3--:R-:W-:-:S05]  /*3660*/  @P0 IMAD.WIDE.U32 R24, R13, 0x4, R24 ;  /* 0x000000040d180825 */ /* 0x008fca00078e0018 */
[----:B------:R3:W-:Y:S01]  /*3670*/  @P0 STG.E desc[UR22][R24.64], R4 ;  /* 0x0000000418000986 */ /* 0x0007e2000c101916 */
[----:B--2---:R-:W-:-:S05]  /*3680*/  @P0 IMAD.WIDE.U32 R2, R13, 0x4, R2 ;  /* 0x000000040d020825 */ /* 0x004fca00078e0002 */
[----:B------:R3:W-:Y:S02]  /*3690*/  @P0 STG.E desc[UR22][R2.64], R31 ;  /* 0x0000001f02000986 */ /* 0x0007e4000c101916 */
.L_x_41:
[----:B0--3--:R-:W-:-:S06]  /*36a0*/  IMAD.WIDE.U32 R24, R11, 0x4, R16 ;  /* 0x000000040b187825 */ /* 0x009fcc00078e0010 */
[----:B------:R-:W3:Y:S02]  /*36b0*/  LDG.E.CONSTANT R24, desc[UR22][R24.64] ;  /* 0x0000001618187981 */ /* 0x000ee4000c1e9900 */
[----:B---3--:R-:W-:Y:S01]  /*36c0*/  FSETP.NE.AND P0, PT, |R24|, +INF , PT ;  /* 0x7f8000001800780b */ /* 0x008fe20003f05200 */
[--C-:B--2---:R-:W-:Y:S01]  /*36d0*/  FADD R3, -R30, R24.reuse ;  /* 0x000000181e037221 */ /* 0x104fe20000000100 */
[----:B------:R-:W-:-:S11]  /*36e0*/  FADD R2, -R29, R24 ;  /* 0x000000181d027221 */ /* 0x000fd60000000100 */
[----:B------:R-:W-:Y:S01]  /*36f0*/  @P0 FFMA R30, R3, R14, R30 ;  /* 0x0000000e031e0223 */ /* 0x000fe2000000001e */
[----:B------:R-:W-:Y:S01]  /*3700*/  @P0 FFMA R29, R2, R12, R29 ;  /* 0x0000000c021d0223 */ /* 0x000fe2000000001d */
[----:B------:R-:W-:-:S04]  /*3710*/  IMAD.WIDE.U32 R2, R11, 0x4, R18 ;  /* 0x000000040b027825 */ /* 0x000fc800078e0012 */
[----:B------:R-:W-:-:S05]  /*3720*/  FADD R31, R30, -R29 ;  /* 0x8000001d1e1f7221 */ /* 0x000fca0000000000 */
[----:B------:R0:W-:Y:S01]  /*3730*/  STG.E desc[UR22][R2.64], R31 ;  /* 0x0000001f02007986 */ /* 0x0001e2000c101916 */
[----:B------:R-:W-:Y:S05]  /*3740*/  BRA.U UP0, `(.L_x_44) ;  /* 0x0000000100307547 */ /* 0x000fea000b800000 */
[----:B0-----:R-:W-:Y:S02]  /*3750*/  VIADD R2, R6, 0xffffffff ;  /* 0xffffffff06027836 */ /* 0x001fe40000000000 */
[----:B------:R-:W-:Y:S01]  /*3760*/  FADD R3, -R4, R31 ;  /* 0x0000001f04037221 */ /* 0x000fe20000000100 */
[----:B------:R-:W-:Y:S02]  /*3770*/  UPLOP3.LUT UP0, UPT, UPT, UPT, UPT, 0x40, 0x4 ;  /* 0x000000000004789c */ /* 0x000fe40003f0e870 */
[----:B------:R-:W-:Y:S01]  /*3780*/  ISETP.GE.AND P0, PT, R2, UR5, PT ;  /* 0x0000000502007c0c */ /* 0x000fe2000bf06270 */
[----:B------:R-:W-:-:S12]  /*3790*/  FFMA R4, R3, R10, R4 ;  /* 0x0000000a03047223 */ /* 0x000fd80000000004 */
[----:B------:R-:W-:Y:S05]  /*37a0*/  @!P0 BRA `(.L_x_45) ;  /* 0x0000000000948947 */ /* 0x000fea0003800000 */
[----:B-1----:R-:W-:-:S04]  /*37b0*/  IMAD.WIDE.U32 R24, R11, 0x4, R20 ;  /* 0x000000040b187825 */ /* 0x002fc800078e0014 */
[----:B------:R-:W-:Y:S01]  /*37c0*/  FADD R31, -R4, R31 ;  /* 0x0000001f041f7221 */ /* 0x000fe20000000100 */
[----:B----4-:R-:W-:Y:S01]  /*37d0*/  IMAD.WIDE.U32 R2, R11, 0x4, R22 ;  /* 0x000000040b027825 */ /* 0x010fe200078e0016 */
[----:B------:R3:W-:Y:S04]  /*37e0*/  STG.E desc[UR22][R24.64], R4 ;  /* 0x0000000418007986 */ /* 0x0007e8000c101916 */
[----:B------:R3:W-:Y:S01]  /*37f0*/  STG.E desc[UR22][R2.64], R31 ;  /* 0x0000001f02007986 */ /* 0x0007e2000c101916 */
[----:B------:R-:W-:Y:S05]  /*3800*/  BRA `(.L_x_45) ;  /* 0x00000000007c7947 */ /* 0x000fea0003800000 */
.L_x_44:
[----:B------:R-:W-:Y:S01]  /*3810*/  ISETP.GE.AND P0, PT, R5, UR5, PT ;  /* 0x0000000505007c0c */ /* 0x000fe2000bf06270 */
[----:B------:R-:W-:-:S03]  /*3820*/  UPLOP3.LUT UP0, UPT, UPT, UPT, UPT, 0x80, 0x8 ;  /* 0x000000000008789c */ /* 0x000fc60003f0f070 */
[----:B------:R-:W-:-:S13]  /*3830*/  ISETP.LT.OR P0, PT, R8, 0x2, P0 ;  /* 0x000000020800780c */ /* 0x000fda0000701670 */
[----:B------:R-:W-:Y:S05]  /*3840*/  @P0 BRA `(.L_x_45) ;  /* 0x00000000006c0947 */ /* 0x000fea0003800000 */
[----:B------:R-:W-:Y:S01]  /*3850*/  UISETP.NE.AND UP1, UPT, UR7, 0x1, UPT ;  /* 0x000000010700788c */ /* 0x000fe2000bf25270 */
[----:B-----5:R-:W-:-:S08]  /*3860*/  FADD R0, R0, R31 ;  /* 0x0000001f00007221 */ /* 0x020fd00000000000 */
[----:B------:R-:W-:Y:S05]  /*3870*/  BRA.U UP1, `(.L_x_45) ;  /* 0x0000000101607547 */ /* 0x000fea000b800000 */
[----:B0-----:R-:W0:Y:S01]  /*3880*/  MUFU.RCP R2, UR20 ;  /* 0x0000001400027d08 */ /* 0x001e220008001000 */
[----:B------:R-:W-:Y:S01]  /*3890*/  MOV R3, UR20 ;  /* 0x0000001400037c02 */ /* 0x000fe20008000f00 */
        /* <DEDUP_REMOVED lines=12> */
.L_x_47:
[----:B------:R-:W-:Y:S05]  /*3960*/  BSYNC.RECONVERGENT B0 ;  /* 0x0000000000007941 */ /* 0x000fea0003800200 */
.L_x_46:
[----:B------:R-:W-:Y:S01]  /*3970*/  IMAD.U32 R2, RZ, RZ, UR8 ;  /* 0x00000008ff027e24 */ /* 0x000fe2000f8e00ff */
[----:B------:R-:W-:Y:S01]  /*3980*/  MOV R3, UR9 ;  /* 0x0000000900037c02 */ /* 0x000fe20008000f00 */
[--C-:B------:R-:W-:Y:S01]  /*3990*/  FADD R31, R31, -R5.reuse ;  /* 0x800000051f1f7221 */ /* 0x100fe20000000000 */
[----:B------:R-:W-:Y:S01]  /*39a0*/  MOV R24, UR10 ;  /* 0x0000000a00187c02 */ /* 0x000fe20008000f00 */
[----:B------:R-:W-:Y:S01]  /*39b0*/  IMAD.MOV.U32 R4, RZ, RZ, R5 ;  /* 0x000000ffff047224 */ /* 0x000fe200078e0005 */
[----:B------:R-:W-:Y:S01]  /*39c0*/  MOV R25, UR11 ;  /* 0x0000000b00197c02 */ /* 0x000fe20008000f00 */
[----:B------:R2:W-:Y:S01]  /*39d0*/  STG.E desc[UR22][R2.64], R5 ;  /* 0x0000000502007986 */ /* 0x0005e2000c101916 */
[----:B------:R-:W-:-:S03]  /*39e0*/  UPLOP3.LUT UP0, UPT, UPT, UPT, UPT, 0x40, 0x4 ;  /* 0x000000000004789c */ /* 0x000fc60003f0e870 */
[----:B------:R2:W-:Y:S08]  /*39f0*/  STG.E desc[UR22][R24.64], R31 ;  /* 0x0000001f18007986 */ /* 0x0005f0000c101916 */
.L_x_45:
[----:B--23--:R-:W-:-:S06]  /*3a00*/  IMAD.WIDE.U32 R24, R9, 0x4, R16 ;  /* 0x0000000409187825 */ /* 0x00cfcc00078e0010 */
[----:B------:R-:W2:Y:S02]  /*3a10*/  LDG.E.CONSTANT R24, desc[UR22][R24.64] ;  /* 0x0000001618187981 */ /* 0x000ea4000c1e9900 */
[----:B--2---:R-:W-:Y:S01]  /*3a20*/  FSETP.NE.AND P0, PT, |R24|, +INF , PT ;  /* 0x7f8000001800780b */ /* 0x004fe20003f05200 */
[--C-:B0-----:R-:W-:Y:S01]  /*3a30*/  FADD R3, -R30, R24.reuse ;  /* 0x000000181e037221 */ /* 0x101fe20000000100 */
[----:B------:R-:W-:-:S11]  /*3a40*/  FADD R2, -R29, R24 ;  /* 0x000000181d027221 */ /* 0x000fd60000000100 */
[----:B------:R-:W-:Y:S01]  /*3a50*/  @P0 FFMA R30, R3, R14, R30 ;  /* 0x0000000e031e0223 */ /* 0x000fe2000000001e */
[----:B------:R-:W-:Y:S01]  /*3a60*/  @P0 FFMA R29, R2, R12, R29 ;  /* 0x0000000c021d0223 */ /* 0x000fe2000000001d */
[----:B------:R-:W-:-:S04]  /*3a70*/  IMAD.WIDE.U32 R2, R9, 0x4, R18 ;  /* 0x0000000409027825 */ /* 0x000fc800078e0012 */
[----:B------:R-:W-:-:S05]  /*3a80*/  FADD R5, R30, -R29 ;  /* 0x8000001d1e057221 */ /* 0x000fca0000000000 */
[----:B------:R0:W-:Y:S01]  /*3a90*/  STG.E desc[UR22][R2.64], R5 ;  /* 0x0000000502007986 */ /* 0x0001e2000c101916 */
[----:B------:R-:W-:Y:S05]  /*3aa0*/  BRA.U UP0, `(.L_x_48) ;  /* 0x00000001002c7547 */ /* 0x000fea000b800000 */
[----:B------:R-:W-:Y:S01]  /*3ab0*/  ISETP.GE.AND P0, PT, R6, UR5, PT ;  /* 0x0000000506007c0c */ /* 0x000fe2000bf06270 */
[----:B0-----:R-:W-:Y:S01]  /*3ac0*/  FADD R3, -R4, R5 ;  /* 0x0000000504037221 */ /* 0x001fe20000000100 */
[----:B------:R-:W-:-:S03]  /*3ad0*/  UPLOP3.LUT UP0, UPT, UPT, UPT, UPT, 0x40, 0x4 ;  /* 0x000000000004789c */ /* 0x000fc60003f0e870 */
[----:B------:R-:W-:-:S08]  /*3ae0*/  FFMA R4, R3, R10, R4 ;  /* 0x0000000a03047223 */ /* 0x000fd00000000004 */
[----:B------:R-:W-:Y:S05]  /*3af0*/  @!P0 BRA `(.L_x_49) ;  /* 0x0000000000948947 */ /* 0x000fea0003800000 */
[----:B-1----:R-:W-:-:S04]  /*3b00*/  IMAD.WIDE.U32 R24, R9, 0x4, R20 ;  /* 0x0000000409187825 */ /* 0x002fc800078e0014 */
[----:B------:R-:W-:Y:S01]  /*3b10*/  FADD R5, -R4, R5 ;  /* 0x0000000504057221 */ /* 0x000fe20000000100 */
[----:B----4-:R-:W-:Y:S01]  /*3b20*/  IMAD.WIDE.U32 R2, R9, 0x4, R22 ;  /* 0x0000000409027825 */ /* 0x010fe200078e0016 */
[----:B------:R0:W-:Y:S04]  /*3b30*/  STG.E desc[UR22][R24.64], R4 ;  /* 0x0000000418007986 */ /* 0x0001e8000c101916 */
[----:B------:R0:W-:Y:S01]  /*3b40*/  STG.E desc[UR22][R2.64], R5 ;  /* 0x0000000502007986 */ /* 0x0001e2000c101916 */
[----:B------:R-:W-:Y:S05]  /*3b50*/  BRA `(.L_x_49) ;  /* 0x00000000007c7947 */ /* 0x000fea0003800000 */
.L_x_48:
[----:B------:R-:W-:Y:S01]  /*3b60*/  ISETP.GT.AND P0, PT, R6, UR5, PT ;  /* 0x0000000506007c0c */ /* 0x000fe2000bf04270 */
[----:B------:R-:W-:-:S03]  /*3b70*/  UPLOP3.LUT UP0, UPT, UPT, UPT, UPT, 0x80, 0x8 ;  /* 0x000000000008789c */ /* 0x000fc60003f0f070 */
[----:B------:R-:W-:-:S13]  /*3b80*/  ISETP.LT.OR P0, PT, R8, 0x2, P0 ;  /* 0x000000020800780c */ /* 0x000fda0000701670 */
[----:B------:R-:W-:Y:S05]  /*3b90*/  @P0 BRA `(.L_x_49) ;  /* 0x00000000006c0947 */ /* 0x000fea0003800000 */
[----:B------:R-:W-:Y:S01]  /*3ba0*/  UISETP.NE.AND UP1, UPT, UR4, -0x1, UPT ;  /* 0xffffffff0400788c */ /* 0x000fe2000bf25270 */
        /* <DEDUP_REMOVED lines=16> */
.L_x_51:
[----:B------:R-:W-:Y:S05]  /*3cb0*/  BSYNC.RECONVERGENT B0 ;  /* 0x0000000000007941 */ /* 0x000fea0003800200 */
.L_x_50:
        /* <DEDUP_REMOVED lines=9> */
.L_x_49:
[----:B0-2---:R-:W-:-:S06]  /*3d50*/  IMAD.WIDE.U32 R24, R7, 0x4, R16 ;  /* 0x0000000407187825 */ /* 0x005fcc00078e0010 */
[----:B------:R-:W2:Y:S01]  /*3d60*/  LDG.E.CONSTANT R24, desc[UR22][R24.64] ;  /* 0x0000001618187981 */ /* 0x000ea2000c1e9900 */
[----:B------:R-:W-:Y:S02]  /*3d70*/  IADD3 R15, PT, PT, R6, 0x1, RZ ;  /* 0x00000001060f7810 */ /* 0x000fe40007ffe0ff */
[----:B--2---:R-:W-:Y:S01]  /*3d80*/  FSETP.NE.AND P0, PT, |R24|, +INF , PT ;  /* 0x7f8000001800780b */ /* 0x004fe20003f05200 */
[--C-:B------:R-:W-:Y:S01]  /*3d90*/  FADD R3, -R30, R24.reuse ;  /* 0x000000181e037221 */ /* 0x100fe20000000100 */
[----:B------:R-:W-:-:S11]  /*3da0*/  FADD R2, -R29, R24 ;  /* 0x000000181d027221 */ /* 0x000fd60000000100 */
[----:B------:R-:W-:Y:S01]  /*3db0*/  @P0 FFMA R30, R3, R14, R30 ;  /* 0x0000000e031e0223 */ /* 0x000fe2000000001e */
[----:B------:R-:W-:Y:S01]  /*3dc0*/  @P0 FFMA R29, R2, R12, R29 ;  /* 0x0000000c021d0223 */ /* 0x000fe2000000001d */
[----:B------:R-:W-:-:S04]  /*3dd0*/  IMAD.WIDE.U32 R2, R7, 0x4, R18 ;  /* 0x0000000407027825 */ /* 0x000fc800078e0012 */
[----:B------:R-:W-:Y:S01]  /*3de0*/  FADD R5, R30, -R29 ;  /* 0x8000001d1e057221 */ /* 0x000fe20000000000 */
[----:B------:R-:W-:-:S04]  /*3df0*/  MOV R31, R30 ;  /* 0x0000001e001f7202 */ /* 0x000fc80000000f00 */
[----:B------:R0:W-:Y:S01]  /*3e00*/  STG.E desc[UR22][R2.64], R5 ;  /* 0x0000000502007986 */ /* 0x0001e2000c101916 */
[----:B------:R-:W-:Y:S05]  /*3e10*/  BRA.U UP0, `(.L_x_52) ;  /* 0x00000001002c7547 */ /* 0x000fea000b800000 */
[----:B------:R-:W-:Y:S01]  /*3e20*/  ISETP.GE.AND P0, PT, R15, UR5, PT ;  /* 0x000000050f007c0c */ /* 0x000fe2000bf06270 */
[----:B0-----:R-:W-:Y:S01]  /*3e30*/  FADD R3, -R4, R5 ;  /* 0x0000000504037221 */ /* 0x001fe20000000100 */
[----:B------:R-:W-:-:S03]  /*3e40*/  HFMA2 R15, -RZ, RZ, 0, 5.9604644775390625e-08 ;  /* 0x00000001ff0f7431 */ /* 0x000fc600000001ff */
        /* <DEDUP_REMOVED lines=8> */
.L_x_52:
[----:B------:R-:W-:Y:S02]  /*3ed0*/  ISETP.GT.AND P0, PT, R15, UR5, PT ;  /* 0x000000050f007c0c */ /* 0x000fe4000bf04270 */
[----:B------:R-:W-:Y:S02]  /*3ee0*/  PRMT R15, RZ, 0x7610, R15 ;  /* 0x00007610ff0f7816 */ /* 0x000fe4000000000f */
[----:B------:R-:W-:-:S13]  /*3ef0*/  ISETP.LT.OR P0, PT, R8, 0x2, P0 ;  /* 0x000000020800780c */ /* 0x000fda0000701670 */
[----:B------:R-:W-:Y:S05]  /*3f00*/  @P0 BRA `(.L_x_53) ;  /* 0x00000000006c0947 */ /* 0x000fea0003800000 */
[----:B------:R-:W-:Y:S01]  /*3f10*/  UISETP.NE.AND UP0, UPT, UR7, 0x3, UPT ;  /* 0x000000030700788c */ /* 0x000fe2000bf05270 */
[----:B-----5:R-:W-:-:S08]  /*3f20*/  FADD R0, R0, R5 ;  /* 0x0000000500007221 */ /* 0x020fd00000000000 */
[----:B------:R-:W-:Y:S05]  /*3f30*/  BRA.U UP0, `(.L_x_53) ;  /* 0x0000000100607547 */ /* 0x000fea000b800000 */
[----:B0-----:R-:W0:Y:S01]  /*3f40*/  MUFU.RCP R2, UR20 ;  /* 0x0000001400027d08 */ /* 0x001e220008001000 */
        /* <DEDUP_REMOVED lines=13> */
.L_x_55:
[----:B------:R-:W-:Y:S05]  /*4020*/  BSYNC.RECONVERGENT B0 ;  /* 0x0000000000007941 */ /* 0x000fea0003800200 */
.L_x_54:
[----:B------:R-:W-:Y:S01]  /*4030*/  MOV R2, UR8 ;  /* 0x0000000800027c02 */ /* 0x000fe20008000f00 */
[----:B------:R-:W-:Y:S02]  /*4040*/  IMAD.U32 R3, RZ, RZ, UR9 ;  /* 0x00000009ff037e24 */ /* 0x000fe4000f8e00ff */
[--C-:B------:R-:W-:Y:S01]  /*4050*/  FADD R5, R5, -R26.reuse ;  /* 0x8000001a05057221 */ /* 0x100fe20000000000 */
[----:B------:R-:W-:Y:S01]  /*4060*/  MOV R24, UR10 ;  /* 0x0000000a00187c02 */ /* 0x000fe20008000f00 */
[----:B------:R-:W-:Y:S01]  /*4070*/  HFMA2 R15, -RZ, RZ, 0, 5.9604644775390625e-08 ;  /* 0x00000001ff0f7431 */ /* 0x000fe200000001ff */
[----:B------:R-:W-:Y:S01]  /*4080*/  MOV R25, UR11 ;  /* 0x0000000b00197c02 */ /* 0x000fe20008000f00 */
[----:B------:R2:W-:Y:S01]  /*4090*/  STG.E desc[UR22][R2.64], R26 ;  /* 0x0000001a02007986 */ /* 0x0005e2000c101916 */
[----:B------:R-:W-:-:S03]  /*40a0*/  IMAD.MOV.U32 R4, RZ, RZ, R26 ;  /* 0x000000ffff047224 */ /* 0x000fc600078e001a */
[----:B------:R2:W-:Y:S04]  /*40b0*/  STG.E desc[UR22][R24.64], R5 ;  /* 0x0000000518007986 */ /* 0x0005e8000c101916 */
.L_x_53:
[----:B0-23--:R-:W0:Y:S01]  /*40c0*/  LDC.64 R2, c[0x0][0x388] ;  /* 0x0000e200ff027b82 */ /* 0x00de220000000a00 */
[C---:B------:R-:W-:Y:S01]  /*40d0*/  IADD3 R24, PT, PT, R6.reuse, 0x2, RZ ;  /* 0x0000000206187810 */ /* 0x040fe20007ffe0ff */
[----:B------:R-:W-:Y:S01]  /*40e0*/  UIADD3 UR7, UPT, UPT, UR7, -0x4, URZ ;  /* 0xfffffffc07077890 */ /* 0x000fe2000fffe0ff */
[----:B------:R-:W-:Y:S02]  /*40f0*/  IADD3 R6, PT, PT, R6, 0x4, RZ ;  /* 0x0000000406067810 */ /* 0x000fe40007ffe0ff */
[----:B0-----:R-:W-:Y:S01]  /*4100*/  ISETP.GE.AND P0, PT, R24, R3, PT ;  /* 0x000000031800720c */ /* 0x001fe20003f06270 */
[C---:B------:R-:W-:Y:S01]  /*4110*/  IMAD R9, R2.reuse, 0x4, R9 ;  /* 0x0000000402097824 */ /* 0x040fe200078e0209 */
[C---:B------:R-:W-:Y:S02]  /*4120*/  LEA R11, R2.reuse, R11, 0x2 ;  /* 0x0000000b020b7211 */ /* 0x040fe400078e10ff */
[C---:B------:R-:W-:Y:S02]  /*4130*/  LEA R7, R2.reuse, R7, 0x2 ;  /* 0x0000000702077211 */ /* 0x040fe400078e10ff */
[----:B------:R-:W-:-:S07]  /*4140*/  LEA R13, R2, R13, 0x2 ;  /* 0x0000000d020d7211 */ /* 0x000fce00078e10ff */
[----:B------:R-:W-:Y:S05]  /*4150*/  @!P0 BRA `(.L_x_56) ;  /* 0xfffffff000688947 */ /* 0x000fea000383ffff */
[----:B------:R-:W-:Y:S05]  /*4160*/  EXIT ;  /* 0x000000000000794d */ /* 0x000fea0003800000 */
        .weak           $__internal_0_$__cuda_sm3x_div_rn_noftz_f32_slowpath
        .type           $__internal_0_$__cuda_sm3x_div_rn_noftz_f32_slowpath,@function
        .size           $__internal_0_$__cuda_sm3x_div_rn_noftz_f32_slowpath,(.L_x_138 - $__internal_0_$__cuda_sm3x_div_rn_noftz_f32_slowpath)
$__internal_0_$__cuda_sm3x_div_rn_noftz_f32_slowpath:
[----:B------:R-:W-:Y:S01]  /*4170*/  SHF.R.U32.HI R4, RZ, 0x17, R27 ;  /* 0x00000017ff047819 */ /* 0x000fe2000001161b */
[----:B------:R-:W-:Y:S01]  /*4180*/  BSSY.RECONVERGENT B1, `(.L_x_57) ;  /* 0x0000063000017945 */ /* 0x000fe20003800200 */
[----:B------:R-:W-:Y:S02]  /*4190*/  SHF.R.U32.HI R25, RZ, 0x17, R0 ;  /* 0x00000017ff197819 */ /* 0x000fe40000011600 */
[----:B------:R-:W-:Y:S02]  /*41a0*/  LOP3.LUT R4, R4, 0xff, RZ, 0xc0, !PT ;  /* 0x000000ff04047812 */ /* 0x000fe400078ec0ff */
[----:B------:R-:W-:Y:S02]  /*41b0*/  LOP3.LUT R25, R25, 0xff, RZ, 0xc0, !PT ;  /* 0x000000ff19197812 */ /* 0x000fe400078ec0ff */
[----:B------:R-:W-:Y:S02]  /*41c0*/  IADD3 R15, PT, PT, R4, -0x1, RZ ;  /* 0xffffffff040f7810 */ /* 0x000fe40007ffe0ff */
[----:B------:R-:W-:Y:S01]  /*41d0*/  MOV R2, R0 ;  /* 0x0000000000027202 */ /* 0x000fe20000000f00 */
[----:B------:R-:W-:Y:S01]  /*41e0*/  VIADD R26, R25, 0xffffffff ;  /* 0xffffffff191a7836 */ /* 0x000fe20000000000 */
[----:B------:R-:W-:-:S04]  /*41f0*/  ISETP.GT.U32.AND P0, PT, R15, 0xfd, PT ;  /* 0x000000fd0f00780c */ /* 0x000fc80003f04070 */
[----:B------:R-:W-:-:S13]  /*4200*/  ISETP.GT.U32.OR P0, PT, R26, 0xfd, P0 ;  /* 0x000000fd1a00780c */ /* 0x000fda0000704470 */
[----:B------:R-:W-:Y:S01]  /*4210*/  @!P0 MOV R3, RZ ;  /* 0x000000ff00038202 */ /* 0x000fe20000000f00 */
[----:B------:R-:W-:Y:S06]  /*4220*/  @!P0 BRA `(.L_x_58) ;  /* 0x00000000005c8947 */ /* 0x000fec0003800000 */
[----:B------:R-:W-:Y:S02]  /*4230*/  FSETP.GTU.FTZ.AND P0, PT, |R0|, +INF , PT ;  /* 0x7f8000000000780b */ /* 0x000fe40003f1c200 */
[----:B------:R-:W-:-:S04]  /*4240*/  FSETP.GTU.FTZ.AND P1, PT, |R27|, +INF , PT ;  /* 0x7f8000001b00780b */ /* 0x000fc80003f3c200 */
[----:B------:R-:W-:-:S13]  /*4250*/  PLOP3.LUT P0, PT, P0, P1, PT, 0xf8, 0x8f ;  /* 0x00000000008f781c */ /* 0x000fda0000703f70 */
[----:B------:R-:W-:Y:S05]  /*4260*/  @P0 BRA `(.L_x_59) ;  /* 0x00000004004c0947 */ /* 0x000fea0003800000 */
[----:B------:R-:W-:-:S13]  /*4270*/  LOP3.LUT P0, RZ, R27, 0x7fffffff, R2, 0xc8, !PT ;  /* 0x7fffffff1bff7812 */ /* 0x000fda000780c802 */
[----:B------:R-:W-:Y:S05]  /*4280*/  @!P0 BRA `(.L_x_60) ;  /* 0x00000004003c8947 */ /* 0x000fea0003800000 */
[C---:B------:R-:W-:Y:S02]  /*4290*/  FSETP.NEU.FTZ.AND P2, PT, |R0|.reuse, +INF , PT ;  /* 0x7f8000000000780b */ /* 0x040fe40003f5d200 */
[----:B------:R-:W-:Y:S02]  /*42a0*/  FSETP.NEU.FTZ.AND P1, PT, |R27|, +INF , PT ;  /* 0x7f8000001b00780b */ /* 0x000fe40003f3d200 */
[----:B------:R-:W-:-:S11]  /*42b0*/  FSETP.NEU.FTZ.AND P0, PT, |R0|, +INF , PT ;  /* 0x7f8000000000780b */ /* 0x000fd60003f1d200 */
[----:B------:R-:W-:Y:S05]  /*42c0*/  @!P1 BRA !P2, `(.L_x_60) ;  /* 0x00000004002c9947 */ /* 0x000fea0005000000 */
[----:B------:R-:W-:-:S04]  /*42d0*/  LOP3.LUT P2, RZ, R2, 0x7fffffff, RZ, 0xc0, !PT ;  /* 0x7fffffff02ff7812 */ /* 0x000fc8000784c0ff */
[----:B------:R-:W-:-:S13]  /*42e0*/  PLOP3.LUT P1, PT, P1, P2, PT, 0x2f, 0xf2 ;  /* 0x0000000000f2781c */ /* 0x000fda0000f24577 */
[----:B------:R-:W-:Y:S05]  /*42f0*/  @P1 BRA `(.L_x_61) ;  /* 0x0000000400181947 */ /* 0x000fea0003800000 */
[----:B------:R-:W-:-:S04]  /*4300*/  LOP3.LUT P1, RZ, R27, 0x7fffffff, RZ, 0xc0, !PT ;  /* 0x7fffffff1bff7812 */ /* 0x000fc8000782c0ff */
[----:B------:R-:W-:-:S13]  /*4310*/  PLOP3.LUT P0, PT, P0, P1, PT, 0x2f, 0xf2 ;  /* 0x0000000000f2781c */ /* 0x000fda0000702577 */
[----:B------:R-:W-:Y:S05]  /*4320*/  @P0 BRA `(.L_x_62) ;  /* 0x0000000400000947 */ /* 0x000fea0003800000 */
[----:B------:R-:W-:Y:S02]  /*4330*/  ISETP.GE.AND P0, PT, R26, RZ, PT ;  /* 0x000000ff1a00720c */ /* 0x000fe40003f06270 */
[----:B------:R-:W-:-:S11]  /*4340*/  ISETP.GE.AND P1, PT, R15, RZ, PT ;  /* 0x000000ff0f00720c */ /* 0x000fd60003f26270 */
[----:B------:R-:W-:Y:S01]  /*4350*/  @P0 MOV R3, RZ ;  /* 0x000000ff00030202 */ /* 0x000fe20000000f00 */
[----:B------:R-:W-:Y:S02]  /*4360*/  @!P0 IMAD.MOV.U32 R3, RZ, RZ, -0x40 ;  /* 0xffffffc0ff038424 */ /* 0x000fe400078e00ff */
[----:B------:R-:W-:Y:S01]  /*4370*/  @!P0 FFMA R2, R0, 1.84467440737095516160e+19, RZ ;  /* 0x5f80000000028823 */ /* 0x000fe200000000ff */
[----:B------:R-:W-:Y:S02]  /*4380*/  @!P1 FFMA R27, R27, 1.84467440737095516160e+19, RZ ;  /* 0x5f8000001b1b9823 */ /* 0x000fe400000000ff */
[----:B------:R-:W-:-:S07]  /*4390*/  @!P1 IADD3 R3, PT, PT, R3, 0x40, RZ ;  /* 0x0000004003039810 */ /* 0x000fce0007ffe0ff */
.L_x_58:
[----:B------:R-:W-:Y:S01]  /*43a0*/  LEA R32, R4, 0xc0800000, 0x17 ;  /* 0xc080000004207811 */ /* 0x000fe200078eb8ff */
[----:B------:R-:W-:Y:S01]  /*43b0*/  BSSY.RECONVERGENT B2, `(.L_x_63) ;  /* 0x0000036000027945 */ /* 0x000fe20003800200 */
[----:B------:R-:W-:Y:S02]  /*43c0*/  IADD3 R25, PT, PT, R25, -0x7f, RZ ;  /* 0xffffff8119197810 */ /* 0x000fe40007ffe0ff */
[----:B------:R-:W-:-:S03]  /*43d0*/  IADD3 R32, PT, PT, -R32, R27, RZ ;  /* 0x0000001b20207210 */ /* 0x000fc60007ffe1ff */
[----:B------:R-:W-:Y:S01]  /*43e0*/  IMAD R2, R25, -0x800000, R2 ;  /* 0xff80000019027824 */ /* 0x000fe200078e0202 */
[----:B------:R-:W0:Y:S01]  /*43f0*/  MUFU.RCP R26, R32 ;  /* 0x00000020001a7308 */ /* 0x000e220000001000 */
[----:B------:R-:W-:-:S04]  /*4400*/  FADD.FTZ R15, -R32, -RZ ;  /* 0x800000ff200f7221 */ /* 0x000fc80000010100 */
[----:B0-----:R-:W-:-:S04]  /*4410*/  FFMA R27, R26, R15, 1 ;  /* 0x3f8000001a1b7423 */ /* 0x001fc8000000000f */
[----:B------:R-:W-:-:S04]  /*4420*/  FFMA R27, R26, R27, R26 ;  /* 0x0000001b1a1b7223 */ /* 0x000fc8000000001a */
[----:B------:R-:W-:-:S04]  /*4430*/  FFMA R26, R2, R27, RZ ;  /* 0x0000001b021a7223 */ /* 0x000fc800000000ff */
[----:B------:R-:W-:-:S04]  /*4440*/  FFMA R28, R15, R26, R2 ;  /* 0x0000001a0f1c7223 */ /* 0x000fc80000000002 */
[----:B------:R-:W-:Y:S01]  /*4450*/  FFMA R28, R27, R28, R26 ;  /* 0x0000001c1b1c7223 */ /* 0x000fe2000000001a */
[----:B------:R-:W-:-:S03]  /*4460*/  IADD3 R26, PT, PT, R25, 0x7f, -R4 ;  /* 0x0000007f191a7810 */ /* 0x000fc60007ffe804 */
[----:B------:R-:W-:Y:S02]  /*4470*/  FFMA R15, R15, R28, R2 ;  /* 0x0000001c0f0f7223 */ /* 0x000fe40000000002 */
[----:B------:R-:W-:Y:S02]  /*4480*/  IMAD.IADD R25, R26, 0x1, R3 ;  /* 0x000000011a197824 */ /* 0x000fe400078e0203 */
[----:B------:R-:W-:-:S05]  /*4490*/  FFMA R2, R27, R15, R28 ;  /* 0x0000000f1b027223 */ /* 0x000fca000000001c */
[----:B------:R-:W-:-:S04]  /*44a0*/  SHF.R.U32.HI R4, RZ, 0x17, R2 ;  /* 0x00000017ff047819 */ /* 0x000fc80000011602 */
[----:B------:R-:W-:-:S04]  /*44b0*/  LOP3.LUT R4, R4, 0xff, RZ, 0xc0, !PT ;  /* 0x000000ff04047812 */ /* 0x000fc800078ec0ff */
[----:B------:R-:W-:-:S04]  /*44c0*/  IADD3 R3, PT, PT, R4, R25, RZ ;  /* 0x0000001904037210 */ /* 0x000fc80007ffe0ff */
[----:B------:R-:W-:-:S04]  /*44d0*/  IADD3 R4, PT, PT, R3, -0x1, RZ ;  /* 0xffffffff03047810 */ /* 0x000fc80007ffe0ff */
[----:B------:R-:W-:-:S13]  /*44e0*/  ISETP.GE.U32.AND P0, PT, R4, 0xfe, PT ;  /* 0x000000fe0400780c */ /* 0x000fda0003f06070 */
[----:B------:R-:W-:Y:S05]  /*44f0*/  @!P0 BRA `(.L_x_64) ;  /* 0x0000000000808947 */ /* 0x000fea0003800000 */
[----:B------:R-:W-:-:S13]  /*4500*/  ISETP.GT.AND P0, PT, R3, 0xfe, PT ;  /* 0x000000fe0300780c */ /* 0x000fda0003f04270 */
[----:B------:R-:W-:Y:S05]  /*4510*/  @P0 BRA `(.L_x_65) ;  /* 0x00000000006c0947 */ /* 0x000fea0003800000 */
[----:B------:R-:W-:-:S13]  /*4520*/  ISETP.GE.AND P0, PT, R3, 0x1, PT ;  /* 0x000000010300780c */ /* 0x000fda0003f06270 */
[----:B------:R-:W-:Y:S05]  /*4530*/  @P0 BRA `(.L_x_66) ;  /* 0x0000000000740947 */ /* 0x000fea0003800000 */
[----:B------:R-:W-:Y:S02]  /*4540*/  ISETP.GE.AND P0, PT, R3, -0x18, PT ;  /* 0xffffffe80300780c */ /* 0x000fe40003f06270 */
[----:B------:R-:W-:-:S11]  /*4550*/  LOP3.LUT R2, R2, 0x80000000, RZ, 0xc0, !PT ;  /* 0x8000000002027812 */ /* 0x000fd600078ec0ff */
[----:B------:R-:W-:Y:S05]  /*4560*/  @!P0 BRA `(.L_x_66) ;  /* 0x0000000000688947 */ /* 0x000fea0003800000 */
[CCC-:B------:R-:W-:Y:S01]  /*4570*/  FFMA.RZ R4, R27.reuse, R15.reuse, R28.reuse ;  /* 0x0000000f1b047223 */ /* 0x1c0fe2000000c01c */
[CCC-:B------:R-:W-:Y:S01]  /*4580*/  FFMA.RP R25, R27.reuse, R15.reuse, R28.reuse ;  /* 0x0000000f1b197223 */ /* 0x1c0fe2000000801c */
[----:B------:R-:W-:Y:S01]  /*4590*/  FFMA.RM R28, R27, R15, R28 ;  /* 0x0000000f1b1c7223 */ /* 0x000fe2000000401c */
[C---:B------:R-:W-:Y:S02]  /*45a0*/  IADD3 R15, PT, PT, R3.reuse, 0x20, RZ ;  /* 0x00000020030f7810 */ /* 0x040fe40007ffe0ff */
[----:B------:R-:W-:Y:S02]  /*45b0*/  LOP3.LUT R4, R4, 0x7fffff, RZ, 0xc0, !PT ;  /* 0x007fffff04047812 */ /* 0x000fe400078ec0ff */
[C---:B------:R-:W-:Y:S02]  /*45c0*/  ISETP.NE.AND P2, PT, R3.reuse, RZ, PT ;  /* 0x000000ff0300720c */ /* 0x040fe40003f45270 */
[----:B------:R-:W-:Y:S02]  /*45d0*/  LOP3.LUT R4, R4, 0x800000, RZ, 0xfc, !PT ;  /* 0x0080000004047812 */ /* 0x000fe400078efcff */
[----:B------:R-:W-:Y:S01]  /*45e0*/  ISETP.NE.AND P1, PT, R3, RZ, PT ;  /* 0x000000ff0300720c */ /* 0x000fe20003f25270 */
[----:B------:R-:W-:Y:S01]  /*45f0*/  IMAD.MOV R3, RZ, RZ, -R3 ;  /* 0x000000ffff037224 */ /* 0x000fe200078e0a03 */
[----:B------:R-:W-:-:S02]  /*4600*/  SHF.L.U32 R15, R4, R15, RZ ;  /* 0x0000000f040f7219 */ /* 0x000fc400000006ff */
[----:B------:R-:W-:Y:S02]  /*4610*/  FSETP.NEU.FTZ.AND P0, PT, R25, R28, PT ;  /* 0x0000001c1900720b */ /* 0x000fe40003f1d000 */
[----:B------:R-:W-:Y:S02]  /*4620*/  SEL R3, R3, RZ, P2 ;  /* 0x000000ff03037207 */ /* 0x000fe40001000000 */
[----:B------:R-:W-:Y:S02]  /*4630*/  ISETP.NE.AND P1, PT, R15, RZ, P1 ;  /* 0x000000ff0f00720c */ /* 0x000fe40000f25270 */
[----:B------:R-:W-:Y:S02]  /*4640*/  SHF.R.U32.HI R26, RZ, R3, R4 ;  /* 0x00000003ff1a7219 */ /* 0x000fe40000011604 */
[----:B------:R-:W-:Y:S02]  /*4650*/  PLOP3.LUT P0, PT, P0, P1, PT, 0xf8, 0x8f ;  /* 0x00000000008f781c */ /* 0x000fe40000703f70 */
[----:B------:R-:W-:-:S02]  /*4660*/  SHF.R.U32.HI R4, RZ, 0x1, R26 ;  /* 0x00000001ff047819 */ /* 0x000fc4000001161a */
[----:B------:R-:W-:-:S04]  /*4670*/  SEL R3, RZ, 0x1, !P0 ;  /* 0x00000001ff037807 */ /* 0x000fc80004000000 */
[----:B------:R-:W-:-:S04]  /*4680*/  LOP3.LUT R3, R3, 0x1, R4, 0xf8, !PT ;  /* 0x0000000103037812 */ /* 0x000fc800078ef804 */
[----:B------:R-:W-:-:S04]  /*4690*/  LOP3.LUT R3, R3, R26, RZ, 0xc0, !PT ;  /* 0x0000001a03037212 */ /* 0x000fc800078ec0ff */
[----:B------:R-:W-:-:S04]  /*46a0*/  IADD3 R3, PT, PT, R4, R3, RZ ;  /* 0x0000000304037210 */ /* 0x000fc80007ffe0ff */
[----:B------:R-:W-:Y:S01]  /*46b0*/  LOP3.LUT R2, R3, R2, RZ, 0xfc, !PT ;  /* 0x0000000203027212 */ /* 0x000fe200078efcff */
[----:B------:R-:W-:Y:S06]  /*46c0*/  BRA `(.L_x_66) ;  /* 0x0000000000107947 */ /* 0x000fec0003800000 */
.L_x_65:
[----:B------:R-:W-:-:S04]  /*46d0*/  LOP3.LUT R2, R2, 0x80000000, RZ, 0xc0, !PT ;  /* 0x8000000002027812 */ /* 0x000fc800078ec0ff */
[----:B------:R-:W-:Y:S01]  /*46e0*/  LOP3.LUT R2, R2, 0x7f800000, RZ, 0xfc, !PT ;  /* 0x7f80000002027812 */ /* 0x000fe200078efcff */
[----:B------:R-:W-:Y:S06]  /*46f0*/  BRA `(.L_x_66) ;  /* 0x0000000000047947 */ /* 0x000fec0003800000 */
.L_x_64:
[----:B------:R-:W-:-:S07]  /*4700*/  LEA R2, R25, R2, 0x17 ;  /* 0x0000000219027211 */ /* 0x000fce00078eb8ff */
.L_x_66:
[----:B------:R-:W-:Y:S05]  /*4710*/  BSYNC.RECONVERGENT B2 ;  /* 0x0000000000027941 */ /* 0x000fea0003800200 */
.L_x_63:
[----:B------:R-:W-:Y:S05]  /*4720*/  BRA `(.L_x_67) ;  /* 0x0000000000207947 */ /* 0x000fea0003800000 */
.L_x_62:
[----:B------:R-:W-:-:S04]  /*4730*/  LOP3.LUT R2, R27, 0x80000000, R2, 0x48, !PT ;  /* 0x800000001b027812 */ /* 0x000fc800078e4802 */
[----:B------:R-:W-:Y:S01]  /*4740*/  LOP3.LUT R2, R2, 0x7f800000, RZ, 0xfc, !PT ;  /* 0x7f80000002027812 */ /* 0x000fe200078efcff */
[----:B------:R-:W-:Y:S06]  /*4750*/  BRA `(.L_x_67) ;  /* 0x0000000000147947 */ /* 0x000fec0003800000 */
.L_x_61:
[----:B------:R-:W-:Y:S01]  /*4760*/  LOP3.LUT R2, R27, 0x80000000, R2, 0x48, !PT ;  /* 0x800000001b027812 */ /* 0x000fe200078e4802 */
[----:B------:R-:W-:Y:S06]  /*4770*/  BRA `(.L_x_67) ;  /* 0x00000000000c7947 */ /* 0x000fec0003800000 */
.L_x_60:
[----:B------:R-:W0:Y:S01]  /*4780*/  MUFU.RSQ R2, -QNAN ;  /* 0xffc0000000027908 */ /* 0x000e220000001400 */
[----:B------:R-:W-:Y:S05]  /*4790*/  BRA `(.L_x_67) ;  /* 0x0000000000047947 */ /* 0x000fea0003800000 */
.L_x_59:
[----:B------:R-:W-:-:S07]  /*47a0*/  FADD.FTZ R2, R0, R27 ;  /* 0x0000001b00027221 */ /* 0x000fce0000010000 */
.L_x_67:
[----:B------:R-:W-:Y:S05]  /*47b0*/  BSYNC.RECONVERGENT B1 ;  /* 0x0000000000017941 */ /* 0x000fea0003800200 */
.L_x_57:
[----:B------:R-:W-:-:S04]  /*47c0*/  HFMA2 R25, -RZ, RZ, 0, 0 ;  /* 0x00000000ff197431 */ /* 0x000fc800000001ff */
[----:B0-----:R-:W-:Y:S05]  /*47d0*/  RET.REL.NODEC R24 `(macd_many_series_one_param_f32) ;  /* 0xffffffb818087950 */ /* 0x001fea0003c3ffff */
.L_x_68:
[----:B------:R-:W-:-:S00]  /*47e0*/  BRA `(.L_x_68) ;  /* 0xfffffffc00fc7947 */ /* 0x000fc0000383ffff */
[----:B------:R-:W-:-:S00]  /*47f0*/  NOP ;  /* 0x0000000000007918 */ /* 0x000fc00000000000 */
        /* <DEDUP_REMOVED lines=8> */
.L_x_138:


//--------------------- .text.macd_batch_f32      --------------------------
	.section	.text.macd_batch_f32,"ax",@progbits
	.align	128
        .global         macd_batch_f32
        .type           macd_batch_f32,@function
        .size           macd_batch_f32,(.L_x_139 - macd_batch_f32)
        .other          macd_batch_f32,@"STO_CUDA_ENTRY STV_DEFAULT"
macd_batch_f32:
.text.macd_batch_f32:
[----:B------:R-:W-:Y:S01]  /*0000*/  LDC R1, c[0x0][0x37c] ;  /* 0x0000df00ff017b82 */ /* 0x000fe20000000800 */
[----:B------:R-:W0:Y:S01]  /*0010*/  S2R R5, SR_CTAID.X ;  /* 0x0000000000057919 */ /* 0x000e220000002500 */
[----:B------:R-:W0:Y:S01]  /*0020*/  LDCU UR4, c[0x0][0x3a8] ;  /* 0x00007500ff0477ac */ /* 0x000e220008000800 */
[----:B------:R-:W1:Y:S02]  /*0030*/  LDCU UR5, c[0x0][0x3a0] ;  /* 0x00007400ff0577ac */ /* 0x000e640008000800 */
[----:B-1----:R-:W-:Y:S02]  /*0040*/  MOV R14, UR5 ;  /* 0x00000005000e7c02 */ /* 0x002fe40008000f00 */
[----:B0-----:R-:W-:-:S04]  /*0050*/  ISETP.GE.AND P0, PT, R5, UR4, PT ;  /* 0x0000000405007c0c */ /* 0x001fc8000bf06270 */
[----:B------:R-:W-:-:S13]  /*0060*/  ISETP.LT.OR P0, PT, R14, 0x1, P0 ;  /* 0x000000010e00780c */ /* 0x000fda0000701670 */
[----:B------:R-:W-:Y:S05]  /*0070*/  @P0 EXIT ;  /* 0x000000000000094d */ /* 0x000fea0003800000 */
[----:B------:R-:W0:Y:S01]  /*0080*/  LDC.64 R18, c[0x0][0x390] ;  /* 0x0000e400ff127b82 */ /* 0x000e220000000a00 */
[----:B------:R-:W1:Y:S07]  /*0090*/  LDCU.64 UR6, c[0x0][0x358] ;  /* 0x00006b00ff0677ac */ /* 0x000e6e0008000a00 */
[----:B------:R-:W2:Y:S08]  /*00a0*/  LDC.64 R2, c[0x0][0x388] ;  /* 0x0000e200ff027b82 */ /* 0x000eb00000000a00 */
[----:B------:R-:W3:Y:S01]  /*00b0*/  LDC.64 R6, c[0x0][0x398] ;  /* 0x0000e600ff067b82 */ /* 0x000ee20000000a00 */
[----:B0-----:R-:W-:-:S06]  /*00c0*/  IMAD.WIDE.U32 R18, R5, 0x4, R18 ;  /* 0x0000000405127825 */ /* 0x001fcc00078e0012 */
[----:B-1----:R-:W4:Y:S01]  /*00d0*/  LDG.E.CONSTANT R18, desc[UR6][R18.64] ;  /* 0x0000000612127981 */ /* 0x002f22000c1e9900 */
[----:B--2---:R-:W-:-:S05]  /*00e0*/  IMAD.WIDE.U32 R2, R5, 0x4, R2 ;  /* 0x0000000405027825 */ /* 0x004fca00078e0002 */
[----:B------:R-:W4:Y:S02]  /*00f0*/  LDG.E.CONSTANT R11, desc[UR6][R2.64] ;  /* 0x00000006020b7981 */ /* 0x000f24000c1e9900 */
[----:B----4-:R-:W-:-:S04]  /*0100*/  VIMNMX R0, PT, PT, R11, R18, PT ;  /* 0x000000120b007248 */ /* 0x010fc80003fe0100 */
[----:B------:R-:W-:-:S13]  /*0110*/  ISETP.GE.AND P0, PT, R0, 0x1, PT ;  /* 0x000000010000780c */ /* 0x000fda0003f06270 */
[----:B---3--:R-:W-:Y:S05]  /*0120*/  @!P0 EXIT ;  /* 0x000000000000894d */ /* 0x008fea0003800000 */
[----:B------:R-:W-:Y:S01]  /*0130*/  IMAD.WIDE.U32 R6, R5, 0x4, R6 ;  /* 0x0000000405067825 */ /* 0x000fe200078e0006 */
[----:B------:R-:W0:Y:S05]  /*0140*/  LDC R17, c[0x0][0x3a4] ;  /* 0x0000e900ff117b82 */ /* 0x000e2a0000000800 */
[----:B------:R-:W2:Y:S02]  /*0150*/  LDG.E.CONSTANT R6, desc[UR6][R6.64] ;  /* 0x0000000606067981 */ /* 0x000ea4000c1e9900 */
[----:B--2---:R-:W-:-:S04]  /*0160*/  ISETP.GE.AND P0, PT, R6, 0x1, PT ;  /* 0x000000010600780c */ /* 0x004fc80003f06270 */
[----:B0-----:R-:W-:-:S13]  /*0170*/  ISETP.GE.OR P0, PT, R17, R14, !P0 ;  /* 0x0000000e1100720c */ /* 0x001fda0004706670 */
[----:B------:R-:W-:Y:S05]  /*0180*/  @P0 EXIT ;  /* 0x000000000000094d */ /* 0x000fea0003800000 */
[----:B------:R-:W0:Y:S01]  /*0190*/  S2R R7, SR_TID.X ;  /* 0x0000000000077919 */ /* 0x000e220000002100 */
[----:B------:R-:W-:Y:S01]  /*01a0*/  IADD3 R17, PT, PT, R18, R17, RZ ;  /* 0x0000001112117210 */ /* 0x000fe20007ffe0ff */
[----:B------:R-:W-:Y:S01]  /*01b0*/  BSSY.RECONVERGENT B0, `(.L_x_69) ;  /* 0x000001b000007945 */ /* 0x000fe20003800200 */
[-C--:B------:R-:W-:Y:S02]  /*01c0*/  IMAD R16, R5, R14.reuse, RZ ;  /* 0x0000000e05107224 */ /* 0x080fe400078e02ff */
[----:B------:R-:W-:Y:S02]  /*01d0*/  IADD3 R10, PT, PT, R17, -0x1, RZ ;  /* 0xffffffff110a7810 */ /* 0x000fe40007ffe0ff */
[----:B------:R-:W-:Y:S02]  /*01e0*/  IADD3 R3, PT, PT, R6, -0x2, R17 ;  /* 0xfffffffe06037810 */ /* 0x000fe40007ffe011 */
[C---:B0-----:R-:W-:Y:S02]  /*01f0*/  ISETP.GE.U32.AND P1, PT, R7.reuse, R14, PT ;  /* 0x0000000e0700720c */ /* 0x041fe40003f26070 */
[----:B------:R-:W-:-:S11]  /*0200*/  ISETP.NE.AND P0, PT, R7, RZ, PT ;  /* 0x000000ff0700720c */ /* 0x000fd60003f05270 */
[----:B------:R-:W-:Y:S05]  /*0210*/  @P1 BRA `(.L_x_70) ;  /* 0x0000000000501947 */ /* 0x000fea0003800000 */
[----:B------:R-:W0:Y:S08]  /*0220*/  LDC R0, c[0x0][0x360] ;  /* 0x0000d800ff007b82 */ /* 0x000e300000000800 */
[----:B------:R-:W1:Y:S02]  /*0230*/  LDC R14, c[0x0][0x3a0] ;  /* 0x0000e800ff0e7b82 */ /* 0x000e640000000800 */
.L_x_71:
[C---:B------:R-:W-:Y:S02]  /*0240*/  ISETP.GE.AND P1, PT, R7.reuse, R10, PT ;  /* 0x0000000a0700720c */ /* 0x040fe40003f26270 */
[----:B------:R-:W-:-:S11]  /*0250*/  ISETP.GE.AND P2, PT, R7, R3, PT ;  /* 0x000000030700720c */ /* 0x000fd60003f46270 */
[----:B--2---:R-:W2:Y:S01]  /*0260*/  @!P1 LDC.64 R8, c[0x0][0x3b0] ;  /* 0x0000ec00ff089b82 */ /* 0x004ea20000000a00 */
[CC--:B------:R-:W-:Y:S01]  /*0270*/  @!P1 IADD3 R15, PT, PT, R16.reuse, R7.reuse, RZ ;  /* 0x00000007100f9210 */ /* 0x0c0fe20007ffe0ff */
[----:B------:R-:W-:Y:S01]  /*0280*/  @!P2 IMAD.IADD R19, R16, 0x1, R7 ;  /* 0x000000011013a824 */ /* 0x000fe200078e0207 */
[----:B------:R-:W-:Y:S02]  /*0290*/  @!P2 MOV R21, 0x7fc00000 ;  /* 0x7fc000000015a802 */ /* 0x000fe40000000f00 */
[----:B0-----:R-:W-:-:S03]  /*02a0*/  IADD3 R7, PT, PT, R0, R7, RZ ;  /* 0x0000000700077210 */ /* 0x001fc60007ffe0ff */
[----:B------:R-:W0:Y:S08]  /*02b0*/  @!P2 LDC.64 R12, c[0x0][0x3b8] ;  /* 0x0000ee00ff0cab82 */ /* 0x000e300000000a00 */
[----:B------:R-:W3:Y:S01]  /*02c0*/  @!P2 LDC.64 R4, c[0x0][0x3c0] ;  /* 0x0000f000ff04ab82 */ /* 0x000ee20000000a00 */
[----:B--2---:R-:W-:Y:S01]  /*02d0*/  @!P1 IMAD.WIDE R8, R15, 0x4, R8 ;  /* 0x000000040f089825 */ /* 0x004fe200078e0208 */
[----:B------:R-:W-:-:S05]  /*02e0*/  @!P1 MOV R15, 0x7fc00000 ;  /* 0x7fc00000000f9802 */ /* 0x000fca0000000f00 */
[----:B------:R2:W-:Y:S01]  /*02f0*/  @!P1 STG.E desc[UR6][R8.64], R15 ;  /* 0x0000000f08009986 */ /* 0x0005e2000c101906 */
[----:B-1----:R-:W-:Y:S01]  /*0300*/  ISETP.GE.AND P1, PT, R7, R14, PT ;  /* 0x0000000e0700720c */ /* 0x002fe20003f26270 */
[----:B0-----:R-:W-:-:S05]  /*0310*/  @!P2 IMAD.WIDE R12, R19, 0x4, R12 ;  /* 0x00000004130ca825 */ /* 0x001fca00078e020c */
[----:B------:R2:W-:Y:S01]  /*0320*/  @!P2 STG.E desc[UR6][R12.64], R21 ;  /* 0x000000150c00a986 */ /* 0x0005e2000c101906 */
[----:B---3--:R-:W-:-:S05]  /*0330*/  @!P2 IMAD.WIDE R4, R19, 0x4, R4 ;  /* 0x000000041304a825 */ /* 0x008fca00078e0204 */
[----:B------:R2:W-:Y:S01]  /*0340*/  @!P2 STG.E desc[UR6][R4.64], R21 ;  /* 0x000000150400a986 */ /* 0x0005e2000c101906 */
[----:B------:R-:W-:Y:S05]  /*0350*/  @!P1 BRA `(.L_x_71) ;  /* 0xfffffffc00b89947 */ /* 0x000fea000383ffff */
.L_x_70:
[----:B------:R-:W-:Y:S05]  /*0360*/  BSYNC.RECONVERGENT B0 ;  /* 0x0000000000007941 */ /* 0x000fea0003800200 */
.L_x_69:
[----:B------:R-:W-:Y:S05]  /*0370*/  @P0 EXIT ;  /* 0x000000000000094d */ /* 0x000fea0003800000 */
[----:B------:R-:W-:Y:S01]  /*0380*/  ISETP.GE.AND P0, PT, R11, 0x1, PT ;  /* 0x000000010b00780c */ /* 0x000fe20003f06270 */
[----:B------:R-:W-:-:S12]  /*0390*/  HFMA2 R2, -RZ, RZ, 0, 0 ;  /* 0x00000000ff027431 */ /* 0x000fd800000001ff */
[----:B------:R-:W-:Y:S05]  /*03a0*/  @!P0 BRA `(.L_x_72) ;  /* 0x0000000800188947 */ /* 0x000fea0003800000 */
[----:B------:R-:W0:Y:S01]  /*03b0*/  LDCU UR9, c[0x0][0x3a4] ;  /* 0x00007480ff0977ac */ /* 0x000e220008000800 */
[----:B------:R-:W-:Y:S01]  /*03c0*/  VIADD R0, R11, 0xffffffff ;  /* 0xffffffff0b007836 */ /* 0x000fe20000000000 */
[----:B------:R-:W-:Y:S01]  /*03d0*/  BSSY.RECONVERGENT B0, `(.L_x_73) ;  /* 0x0000074000007945 */ /* 0x000fe20003800200 */
[----:B------:R-:W-:Y:S02]  /*03e0*/  MOV R2, RZ ;  /* 0x000000ff00027202 */ /* 0x000fe40000000f00 */
[----:B------:R-:W-:Y:S01]  /*03f0*/  MOV R19, RZ ;  /* 0x000000ff00137202 */ /* 0x000fe20000000f00 */
[----:B0-----:R-:W-:-:S06]  /*0400*/  ULOP3.LUT UR4, URZ, UR9, URZ, 0x33, !UPT ;  /* 0x00000009ff047292 */ /* 0x001fcc000f8e33ff */
[----:B------:R-:W-:-:S04]  /*0410*/  VIADDMNMX.U32 R0, R14, UR4, R0, PT ;  /* 0x000000040e007c46 */ /* 0x000fc8000b800000 */
[C---:B------:R-:W-:Y:S02]  /*0420*/  ISETP.GE.U32.AND P0, PT, R0.reuse, 0x3, PT ;  /* 0x000000030000780c */ /* 0x040fe40003f06070 */
[----:B------:R-:W-:-:S04]  /*0430*/  IADD3 R0, PT, PT, R0, 0x1, RZ ;  /* 0x0000000100007810 */ /* 0x000fc80007ffe0ff */
[----:B------:R-:W-:-:S07]  /*0440*/  LOP3.LUT R20, R0, 0x3, RZ, 0xc0, !PT ;  /* 0x0000000300147812 */ /* 0x000fce00078ec0ff */
[----:B------:R-:W-:Y:S05]  /*0450*/  @!P0 BRA `(.L_x_74) ;  /* 0x0000000400ac8947 */ /* 0x000fea0003800000 */
[----:B------:R-:W0:Y:S01]  /*0460*/  LDCU.64 UR4, c[0x0][0x380] ;  /* 0x00007000ff0477ac */ /* 0x000e220008000a00 */
[----:B------:R-:W-:Y:S01]  /*0470*/  LOP3.LUT R19, R0, 0xfffffffc, RZ, 0xc0, !PT ;  /* 0xfffffffc00137812 */ /* 0x000fe200078ec0ff */
[----:B------:R-:W-:Y:S01]  /*0480*/  BSSY.RELIABLE B1, `(.L_x_75) ;  /* 0x000005b000017945 */ /* 0x000fe20003800100 */
[----:B------:R-:W-:Y:S01]  /*0490*/  HFMA2 R2, -RZ, RZ, 0, 0 ;  /* 0x00000000ff027431 */ /* 0x000fe200000001ff */
[----:B------:R-:W1:Y:S01]  /*04a0*/  LDCU UR8, c[0x0][0x3a4] ;  /* 0x00007480ff0877ac */ /* 0x000e620008000800 */
[----:B------:R-:W-:-:S04]  /*04b0*/  IADD3 R0, PT, PT, -R19, RZ, RZ ;  /* 0x000000ff13007210 */ /* 0x000fc80007ffe1ff */
[----:B------:R-:W-:Y:S01]  /*04c0*/  ISETP.GE.AND P0, PT, R0, RZ, PT ;  /* 0x000000ff0000720c */ /* 0x000fe20003f06270 */
[----:B0-----:R-:W-:-:S04]  /*04d0*/  UIADD3 UR4, UP0, UPT, UR4, 0x8, URZ ;  /* 0x0000000804047890 */ /* 0x001fc8000ff1e0ff */
[----:B------:R-:W-:Y:S01]  /*04e0*/  UIADD3.X UR5, UPT, UPT, URZ, UR5, URZ, UP0, !UPT ;  /* 0x00000005ff057290 */ /* 0x000fe200087fe4ff */
[----:B-1----:R-:W-:Y:S01]  /*04f0*/  MOV R7, UR8 ;  /* 0x0000000800077c02 */ /* 0x002fe20008000f00 */
[----:B--2---:R-:W-:-:S04]  /*0500*/  IMAD.U32 R4, RZ, RZ, UR4 ;  /* 0x00000004ff047e24 */ /* 0x004fc8000f8e00ff */
[----:B------:R-:W-:Y:S02]  /*0510*/  MOV R5, UR5 ;  /* 0x0000000500057c02 */ /* 0x000fe40008000f00 */
[----:B------:R-:W-:Y:S05]  /*0520*/  @P0 BRA `(.L_x_76) ;  /* 0x0000000400400947 */ /* 0x000fea0003800000 */
[----:B------:R-:W-:Y:S01]  /*0530*/  IADD3 R8, PT, PT, -R0, RZ, RZ ;  /* 0x000000ff00087210 */ /* 0x000fe20007ffe1ff */
[----:B------:R-:W-:Y:S01]  /*0540*/  BSSY.RECONVERGENT B2, `(.L_x_77) ;  /* 0x0000030000027945 */ /* 0x000fe20003800200 */
[----:B------:R-:W-:Y:S02]  /*0550*/  PLOP3.LUT P0, PT, PT, PT, PT, 0x80, 0x8 ;  /* 0x000000000008781c */ /* 0x000fe40003f0f070 */
[----:B------:R-:W-:-:S13]  /*0560*/  ISETP.GT.AND P1, PT, R8, 0xc, PT ;  /* 0x0000000c0800780c */ /* 0x000fda0003f24270 */
[----:B------:R-:W-:Y:S05]  /*0570*/  @!P1 BRA `(.L_x_78) ;  /* 0x0000000000b09947 */ /* 0x000fea0003800000 */
[----:B------:R-:W-:-:S13]  /*0580*/  PLOP3.LUT P0, PT, PT, PT, PT, 0x8, 0x80 ;  /* 0x000000000080781c */ /* 0x000fda0003f0e170 */
.L_x_79:
[----:B------:R-:W-:-:S05]  /*0590*/  IMAD.WIDE R14, R7, 0x4, R4 ;  /* 0x00000004070e7825 */ /* 0x000fca00078e0204 */
[----:B------:R-:W2:Y:S01]  /*05a0*/  LDG.E.CONSTANT R23, desc[UR6][R14.64+-0x8] ;  /* 0xfffff8060e177981 */ /* 0x000ea2000c1e9900 */
[----:B------:R-:W-:-:S03]  /*05b0*/  VIADD R13, R7, 0x4 ;  /* 0x00000004070d7836 */ /* 0x000fc60000000000 */
[----:B------:R-:W3:Y:S01]  /*05c0*/  LDG.E.CONSTANT R22, desc[UR6][R14.64+-0x4] ;  /* 0xfffffc060e167981 */ /* 0x000ee2000c1e9900 */
[----:B------:R-:W-:-:S03]  /*05d0*/  IMAD.WIDE R12, R13, 0x4, R4 ;  /* 0x000000040d0c7825 */ /* 0x000fc600078e0204 */
[----:B------:R-:W4:Y:S04]  /*05e0*/  LDG.E.CONSTANT R21, desc[UR6][R14.64] ;  /* 0x000000060e157981 */ /* 0x000f28000c1e9900 */
[----:B------:R0:W5:Y:S04]  /*05f0*/  LDG.E.CONSTANT R27, desc[UR6][R14.64+0x4] ;  /* 0x000004060e1b7981 */ /* 0x000168000c1e9900 */
[----:B------:R-:W5:Y:S01]  /*0600*/  LDG.E.CONSTANT R26, desc[UR6][R12.64+-0x8] ;  /* 0xfffff8060c1a7981 */ /* 0x000f62000c1e9900 */
[----:B------:R-:W-:-:S03]  /*0610*/  IADD3 R9, PT, PT, R7, 0x8, RZ ;  /* 0x0000000807097810 */ /* 0x000fc60007ffe0ff */
[----:B------:R-:W5:Y:S04]  /*0620*/  LDG.E.CONSTANT R25, desc[UR6][R12.64+-0x4] ;  /* 0xfffffc060c197981 */ /* 0x000f68000c1e9900 */
[----:B------:R-:W5:Y:S01]  /*0630*/  LDG.E.CONSTANT R24, desc[UR6][R12.64] ;  /* 0x000000060c187981 */ /* 0x000f62000c1e9900 */
[----:B------:R-:W-:-:S03]  /*0640*/  IMAD.WIDE R8, R9, 0x4, R4 ;  /* 0x0000000409087825 */ /* 0x000fc600078e0204 */
[----:B------:R-:W5:Y:S04]  /*0650*/  LDG.E.CONSTANT R31, desc[UR6][R12.64+0x4] ;  /* 0x000004060c1f7981 */ /* 0x000f68000c1e9900 */
[----:B------:R-:W5:Y:S01]  /*0660*/  LDG.E.CONSTANT R30, desc[UR6][R8.64+-0x8] ;  /* 0xfffff806081e7981 */ /* 0x000f62000c1e9900 */
[----:B------:R-:W-:-:S03]  /*0670*/  IADD3 R33, PT, PT, R7, 0xc, RZ ;  /* 0x0000000c07217810 */ /* 0x000fc60007ffe0ff */
[----:B------:R-:W5:Y:S04]  /*0680*/  LDG.E.CONSTANT R29, desc[UR6][R8.64+-0x4] ;  /* 0xfffffc06081d7981 */ /* 0x000f68000c1e9900 */
[----:B------:R-:W5:Y:S01]  /*0690*/  LDG.E.CONSTANT R28, desc[UR6][R8.64] ;  /* 0x00000006081c7981 */ /* 0x000f62000c1e9900 */
[----:B0-----:R-:W-:-:S03]  /*06a0*/  IMAD.WIDE R14, R33, 0x4, R4 ;  /* 0x00000004210e7825 */ /* 0x001fc600078e0204 */
[----:B------:R-:W5:Y:S04]  /*06b0*/  LDG.E.CONSTANT R35, desc[UR6][R8.64+0x4] ;  /* 0x0000040608237981 */ /* 0x000f68000c1e9900 */
[----:B------:R-:W5:Y:S04]  /*06c0*/  LDG.E.CONSTANT R34, desc[UR6][R14.64+-0x8] ;  /* 0xfffff8060e227981 */ /* 0x000f68000c1e9900 */
[----:B------:R-:W5:Y:S04]  /*06d0*/  LDG.E.CONSTANT R32, desc[UR6][R14.64+-0x4] ;  /* 0xfffffc060e207981 */ /* 0x000f68000c1e9900 */
[----:B------:R-:W5:Y:S04]  /*06e0*/  LDG.E.CONSTANT R33, desc[UR6][R14.64] ;  /* 0x000000060e217981 */ /* 0x000f68000c1e9900 */
[----:B------:R-:W5:Y:S01]  /*06f0*/  LDG.E.CONSTANT R36, desc[UR6][R14.64+0x4] ;  /* 0x000004060e247981 */ /* 0x000f62000c1e9900 */
[----:B------:R-:W-:-:S02]  /*0700*/  IADD3 R0, PT, PT, R0, 0x10, RZ ;  /* 0x0000001000007810 */ /* 0x000fc40007ffe0ff */
[----:B------:R-:W-:Y:S02]  /*0710*/  IADD3 R7, PT, PT, R7, 0x10, RZ ;  /* 0x0000001007077810 */ /* 0x000fe40007ffe0ff */
[----:B------:R-:W-:Y:S01]  /*0720*/  ISETP.GE.AND P1, PT, R0, -0xc, PT ;  /* 0xfffffff40000780c */ /* 0x000fe20003f26270 */
[----:B--2---:R-:W-:-:S04]  /*0730*/  FADD R23, R23, R2 ;  /* 0x0000000217177221 */ /* 0x004fc80000000000 */
[----:B---3--:R-:W-:-:S04]  /*0740*/  FADD R22, R23, R22 ;  /* 0x0000001617167221 */ /* 0x008fc80000000000 */
        /* <DEDUP_REMOVED lines=13> */
[----:B------:R-:W-:Y:S01]  /*0820*/  FADD R2, R33, R36 ;  /* 0x0000002421027221 */ /* 0x000fe20000000000 */
[----:B------:R-:W-:Y:S06]  /*0830*/  @!P1 BRA `(.L_x_79) ;  /* 0xfffffffc00549947 */ /* 0x000fec000383ffff */
.L_x_78:
[----:B------:R-:W-:Y:S05]  /*0840*/  BSYNC.RECONVERGENT B2 ;  /* 0x0000000000027941 */ /* 0x000fea0003800200 */
.L_x_77:
[----:B------:R-:W-:Y:S01]  /*0850*/  IMAD.MOV R8, RZ, RZ, -R0 ;  /* 0x000000ffff087224 */ /* 0x000fe200078e0a00 */
[----:B------:R-:W-:Y:S04]  /*0860*/  BSSY.RECONVERGENT B2, `(.L_x_80) ;  /* 0x0000019000027945 */ /* 0x000fe80003800200 */
[----:B------:R-:W-:-:S13]  /*0870*/  ISETP.GT.AND P1, PT, R8, 0x4, PT ;  /* 0x000000040800780c */ /* 0x000fda0003f24270 */
[----:B------:R-:W-:Y:S05]  /*0880*/  @!P1 BRA `(.L_x_81) ;  /* 0x0000000000589947 */ /* 0x000fea0003800000 */
[----:B------:R-:W-:-:S05]  /*0890*/  IMAD.WIDE R12, R7, 0x4, R4 ;  /* 0x00000004070c7825 */ /* 0x000fca00078e0204 */
[----:B------:R-:W2:Y:S01]  /*08a0*/  LDG.E.CONSTANT R15, desc[UR6][R12.64+-0x8] ;  /* 0xfffff8060c0f7981 */ /* 0x000ea2000c1e9900 */
[----:B------:R-:W-:-:S03]  /*08b0*/  IADD3 R9, PT, PT, R7, 0x4, RZ ;  /* 0x0000000407097810 */ /* 0x000fc60007ffe0ff */
[----:B------:R-:W3:Y:S04]  /*08c0*/  LDG.E.CONSTANT R14, desc[UR6][R12.64+-0x4] ;  /* 0xfffffc060c0e7981 */ /* 0x000ee8000c1e9900 */
[----:B------:R-:W4:Y:S01]  /*08d0*/  LDG.E.CONSTANT R21, desc[UR6][R12.64] ;  /* 0x000000060c157981 */ /* 0x000f22000c1e9900 */
[----:B------:R-:W-:-:S03]  /*08e0*/  IMAD.WIDE R8, R9, 0x4, R4 ;  /* 0x0000000409087825 */ /* 0x000fc600078e0204 */
[----:B------:R-:W5:Y:S04]  /*08f0*/  LDG.E.CONSTANT R23, desc[UR6][R12.64+0x4] ;  /* 0x000004060c177981 */ /* 0x000f68000c1e9900 */
[----:B------:R-:W5:Y:S04]  /*0900*/  LDG.E.CONSTANT R25, desc[UR6][R8.64+-0x8] ;  /* 0xfffff80608197981 */ /* 0x000f68000c1e9900 */
[----:B------:R-:W5:Y:S04]  /*0910*/  LDG.E.CONSTANT R27, desc[UR6][R8.64+-0x4] ;  /* 0xfffffc06081b7981 */ /* 0x000f68000c1e9900 */
[----:B------:R-:W5:Y:S04]  /*0920*/  LDG.E.CONSTANT R29, desc[UR6][R8.64] ;  /* 0x00000006081d7981 */ /* 0x000f68000c1e9900 */
[----:B------:R-:W5:Y:S01]  /*0930*/  LDG.E.CONSTANT R31, desc[UR6][R8.64+0x4] ;  /* 0x00000406081f7981 */ /* 0x000f62000c1e9900 */
[----:B------:R-:W-:-:S02]  /*0940*/  PLOP3.LUT P0, PT, PT, PT, PT, 0x8, 0x80 ;  /* 0x000000000080781c */ /* 0x000fc40003f0e170 */
[----:B------:R-:W-:Y:S02]  /*0950*/  IADD3 R0, PT, PT, R0, 0x8, RZ ;  /* 0x0000000800007810 */ /* 0x000fe40007ffe0ff */
[----:B------:R-:W-:Y:S01]  /*0960*/  IADD3 R7, PT, PT, R7, 0x8, RZ ;  /* 0x0000000807077810 */ /* 0x000fe20007ffe0ff */
        /* <DEDUP_REMOVED lines=8> */
.L_x_81:
[----:B------:R-:W-:Y:S05]  /*09f0*/  BSYNC.RECONVERGENT B2 ;  /* 0x0000000000027941 */ /* 0x000fea0003800200 */
.L_x_80:
[----:B------:R-:W-:-:S13]  /*0a00*/  ISETP.NE.OR P0, PT, R0, RZ, P0 ;  /* 0x000000ff0000720c */ /* 0x000fda0000705670 */
[----:B------:R-:W-:Y:S05]  /*0a10*/  @!P0 BREAK.RELIABLE B1 ;  /* 0x0000000000018942 */ /* 0x000fea0003800100 */
[----:B------:R-:W-:Y:S05]  /*0a20*/  @!P0 BRA `(.L_x_74) ;  /* 0x0000000000388947 */ /* 0x000fea0003800000 */
.L_x_76:
[----:B------:R-:W-:Y:S05]  /*0a30*/  BSYNC.RELIABLE B1 ;  /* 0x0000000000017941 */ /* 0x000fea0003800100 */
.L_x_75:
[----:B------:R-:W-:-:S05]  /*0a40*/  IMAD.WIDE R8, R7, 0x4, R4 ;  /* 0x0000000407087825 */ /* 0x000fca00078e0204 */
[----:B------:R-:W2:Y:S04]  /*0a50*/  LDG.E.CONSTANT R13, desc[UR6][R8.64+-0x8] ;  /* 0xfffff806080d7981 */ /* 0x000ea8000c1e9900 */
[----:B------:R-:W3:Y:S04]  /*0a60*/  LDG.E.CONSTANT R12, desc[UR6][R8.64+-0x4] ;  /* 0xfffffc06080c7981 */ /* 0x000ee8000c1e9900 */
[----:B------:R-:W4:Y:S04]  /*0a70*/  LDG.E.CONSTANT R15, desc[UR6][R8.64] ;  /* 0x00000006080f7981 */ /* 0x000f28000c1e9900 */
[----:B------:R-:W5:Y:S01]  /*0a80*/  LDG.E.CONSTANT R21, desc[UR6][R8.64+0x4] ;  /* 0x0000040608157981 */ /* 0x000f62000c1e9900 */
[----:B------:R-:W-:Y:S01]  /*0a90*/  IADD3 R0, PT, PT, R0, 0x4, RZ ;  /* 0x0000000400007810 */ /* 0x000fe20007ffe0ff */
[----:B------:R-:W-:-:S03]  /*0aa0*/  VIADD R7, R7, 0x4 ;  /* 0x0000000407077836 */ /* 0x000fc60000000000 */
[----:B------:R-:W-:Y:S01]  /*0ab0*/  ISETP.NE.AND P0, PT, R0, RZ, PT ;  /* 0x000000ff0000720c */ /* 0x000fe20003f05270 */
[----:B--2---:R-:W-:-:S04]  /*0ac0*/  FADD R13, R13, R2 ;  /* 0x000000020d0d7221 */ /* 0x004fc80000000000 */
[----:B---3--:R-:W-:-:S04]  /*0ad0*/  FADD R12, R13, R12 ;  /* 0x0000000c0d0c7221 */ /* 0x008fc80000000000 */
[----:B----4-:R-:W-:-:S04]  /*0ae0*/  FADD R12, R12, R15 ;  /* 0x0000000f0c0c7221 */ /* 0x010fc80000000000 */
[----:B-----5:R-:W-:Y:S01]  /*0af0*/  FADD R2, R12, R21 ;  /* 0x000000150c027221 */ /* 0x020fe20000000000 */
[----:B------:R-:W-:Y:S06]  /*0b00*/  @P0 BRA `(.L_x_75) ;  /* 0xfffffffc00cc0947 */ /* 0x000fec000383ffff */
.L_x_74:
[----:B------:R-:W-:Y:S05]  /*0b10*/  BSYNC.RECONVERGENT B0 ;  /* 0x0000000000007941 */ /* 0x000fea0003800200 */
.L_x_73:
[----:B------:R-:W-:Y:S05]  /*0b20*/  WARPSYNC.ALL ;  /* 0x0000000000007948 */ /* 0x000fea0003800000 */
[----:B------:R-:W-:Y:S01]  /*0b30*/  ISETP.NE.AND P0, PT, R20, RZ, PT ;  /* 0x000000ff1400720c */ /* 0x000fe20003f05270 */
[----:B------:R-:W-:-:S12]  /*0b40*/  BSSY.RECONVERGENT B0, `(.L_x_72) ;  /* 0x000000c000007945 */ /* 0x000fd80003800200 */
[----:B------:R-:W-:Y:S05]  /*0b50*/  @!P0 BRA `(.L_x_82) ;  /* 0x0000000000288947 */ /* 0x000fea0003800000 */
[----:B--2---:R-:W0:Y:S01]  /*0b60*/  LDC.64 R8, c[0x0][0x380] ;  /* 0x0000e000ff087b82 */ /* 0x004e220000000a00 */
[----:B------:R-:W-:Y:S02]  /*0b70*/  IADD3 R19, PT, PT, R19, UR9, RZ ;  /* 0x0000000913137c10 */ /* 0x000fe4000fffe0ff */
[----:B------:R-:W-:-:S07]  /*0b80*/  IADD3 R20, PT, PT, -R20, RZ, RZ ;  /* 0x000000ff14147210 */ /* 0x000fce0007ffe1ff */
.L_x_83:
[----:B0-----:R-:W-:-:S06]  /*0b90*/  IMAD.WIDE R4, R19, 0x4, R8 ;  /* 0x0000000413047825 */ /* 0x001fcc00078e0208 */
[----:B------:R-:W2:Y:S01]  /*0ba0*/  LDG.E.CONSTANT R5, desc[UR6][R4.64] ;  /* 0x0000000604057981 */ /* 0x000ea2000c1e9900 */
[----:B------:R-:W-:Y:S02]  /*0bb0*/  IADD3 R20, PT, PT, R20, 0x1, RZ ;  /* 0x0000000114147810 */ /* 0x000fe40007ffe0ff */
[----:B------:R-:W-:Y:S02]  /*0bc0*/  IADD3 R19, PT, PT, R19, 0x1, RZ ;  /* 0x0000000113137810 */ /* 0x000fe40007ffe0ff */
[----:B------:R-:W-:Y:S01]  /*0bd0*/  ISETP.NE.AND P0, PT, R20, RZ, PT ;  /* 0x000000ff1400720c */ /* 0x000fe20003f05270 */
[----:B--2---:R-:W-:-:S12]  /*0be0*/  FADD R2, R5, R2 ;  /* 0x0000000205027221 */ /* 0x004fd80000000000 */
[----:B------:R-:W-:Y:S05]  /*0bf0*/  @P0 BRA `(.L_x_83) ;  /* 0xfffffffc00e40947 */ /* 0x000fea000383ffff */
.L_x_82:
[----:B------:R-:W-:Y:S05]  /*0c00*/  BSYNC.RECONVERGENT B0 ;  /* 0x0000000000007941 */ /* 0x000fea0003800200 */
.L_x_72:
[----:B--2---:R-:W-:Y:S01]  /*0c10*/  I2FP.F32.U32 R5, R11 ;  /* 0x0000000b00057245 */ /* 0x004fe20000201000 */
[----:B------:R-:W-:Y:S03]  /*0c20*/  BSSY.RECONVERGENT B0, `(.L_x_84) ;  /* 0x000000e000007945 */ /* 0x000fe60003800200 */
        /* <DEDUP_REMOVED lines=11> */
[----:B------:R-:W-:Y:S05]  /*0ce0*/  CALL.REL.NOINC `($__internal_1_$__cuda_sm3x_div_rn_noftz_f32_slowpath) ;  /* 0x0000002800587944 */ /* 0x000fea0003c00000 */
[----:B------:R-:W-:-:S07]  /*0cf0*/  MOV R30, R2 ;  /* 0x00000002001e7202 */ /* 0x000fce0000000f00 */
.L_x_85:
[----:B------:R-:W-:Y:S05]  /*0d00*/  BSYNC.RECONVERGENT B0 ;  /* 0x0000000000007941 */ /* 0x000fea0003800200 */
.L_x_84:
[----:B------:R-:W-:Y:S01]  /*0d10*/  ISETP.GE.AND P0, PT, R18, 0x1, PT ;  /* 0x000000011200780c */ /* 0x000fe20003f06270 */
[----:B------:R-:W-:-:S12]  /*0d20*/  HFMA2 R2, -RZ, RZ, 0, 0 ;  /* 0x00000000ff027431 */ /* 0x000fd800000001ff */
[----:B------:R-:W-:Y:S05]  /*0d30*/  @!P0 BRA `(.L_x_86) ;  /* 0x0000000400e48947 */ /* 0x000fea0003800000 */
[----:B------:R-:W0:Y:S01]  /*0d40*/  LDCU.64 UR8, c[0x0][0x3a0] ;  /* 0x00007400ff0877ac */ /* 0x000e220008000a00 */
[----:B------:R-:W-:Y:S02]  /*0d50*/  IADD3 R0, PT, PT, R18, -0x1, RZ ;  /* 0xffffffff12007810 */ /* 0x000fe40007ffe0ff */
[----:B------:R-:W-:Y:S02]  /*0d60*/  MOV R2, RZ ;  /* 0x000000ff00027202 */ /* 0x000fe40000000f00 */
[----:B0-----:R-:W-:-:S04]  /*0d70*/  LOP3.LUT R7, RZ, UR9, RZ, 0x33, !PT ;  /* 0x00000009ff077c12 */ /* 0x001fc8000f8e33ff */
[----:B------:R-:W-:-:S04]  /*0d80*/  VIADDMNMX.U32 R0, R7, UR8, R0, PT ;  /* 0x0000000807007c46 */ /* 0x000fc8000b800000 */
[C---:B------:R-:W-:Y:S01]  /*0d90*/  ISETP.GE.U32.AND P0, PT, R0.reuse, 0x3, PT ;  /* 0x000000030000780c */ /* 0x040fe20003f06070 */
[----:B------:R-:W-:Y:S01]  /*0da0*/  VIADD R7, R0, 0x1 ;  /* 0x0000000100077836 */ /* 0x000fe20000000000 */
[----:B------:R-:W-:-:S04]  /*0db0*/  MOV R0, RZ ;  /* 0x000000ff00007202 */ /* 0x000fc80000000f00 */
[----:B------:R-:W-:-:S07]  /*0dc0*/  LOP3.LUT R4, R7, 0x3, RZ, 0xc0, !PT ;  /* 0x0000000307047812 */ /* 0x000fce00078ec0ff */
[----:B------:R-:W-:Y:S05]  /*0dd0*/  @!P0 BRA `(.L_x_87) ;  /* 0x00000004008c8947 */ /* 0x000fea0003800000 */
[----:B------:R-:W0:Y:S01]  /*0de0*/  LDCU.64 UR4, c[0x0][0x380] ;  /* 0x00007000ff0477ac */ /* 0x000e220008000a00 */
[----:B------:R-:W-:Y:S01]  /*0df0*/  LOP3.LUT R0, R7, 0xfffffffc, RZ, 0xc0, !PT ;  /* 0xfffffffc07007812 */ /* 0x000fe200078ec0ff */
[----:B------:R-:W1:Y:S01]  /*0e00*/  LDC R19, c[0x0][0x3a4] ;  /* 0x0000e900ff137b82 */ /* 0x000e620000000800 */
[----:B------:R-:W-:Y:S02]  /*0e10*/  HFMA2 R2, -RZ, RZ, 0, 0 ;  /* 0x00000000ff027431 */ /* 0x000fe400000001ff */
[----:B------:R-:W-:-:S04]  /*0e20*/  IADD3 R22, PT, PT, -R0, RZ, RZ ;  /* 0x000000ff00167210 */ /* 0x000fc80007ffe1ff */
[----:B------:R-:W-:Y:S01]  /*0e30*/  ISETP.GE.AND P0, PT, R22, RZ, PT ;  /* 0x000000ff1600720c */ /* 0x000fe20003f06270 */
[----:B0-----:R-:W-:-:S04]  /*0e40*/  UIADD3 UR4, UP0, UPT, UR4, 0x8, URZ ;  /* 0x0000000804047890 */ /* 0x001fc8000ff1e0ff */
[----:B------:R-:W-:Y:S02]  /*0e50*/  UIADD3.X UR5, UPT, UPT, URZ, UR5, URZ, UP0, !UPT ;  /* 0x00000005ff057290 */ /* 0x000fe400087fe4ff */
[----:B------:R-:W-:-:S04]  /*0e60*/  MOV R8, UR4 ;  /* 0x0000000400087c02 */ /* 0x000fc80008000f00 */
[----:B------:R-:W-:Y:S02]  /*0e70*/  IMAD.U32 R9, RZ, RZ, UR5 ;  /* 0x00000005ff097e24 */ /* 0x000fe4000f8e00ff */
[----:B------:R-:W-:Y:S05]  /*0e80*/  @P0 BRA `(.L_x_88) ;  /* 0x00000004002c0947 */ /* 0x000fea0003800000 */
[----:B------:R-:W-:Y:S02]  /*0e90*/  IADD3 R7, PT, PT, -R22, RZ, RZ ;  /* 0x000000ff16077210 */ /* 0x000fe40007ffe1ff */
[----:B------:R-:W-:Y:S02]  /*0ea0*/  PLOP3.LUT P0, PT, PT, PT, PT, 0x80, 0x8 ;  /* 0x000000000008781c */ /* 0x000fe40003f0f070 */
[----:B------:R-:W-:-:S13]  /*0eb0*/  ISETP.GT.AND P1, PT, R7, 0xc, PT ;  /* 0x0000000c0700780c */ /* 0x000fda0003f24270 */
[----:B------:R-:W-:Y:S05]  /*0ec0*/  @!P1 BRA `(.L_x_89) ;  /* 0x0000000000b09947 */ /* 0x000fea0003800000 */
[----:B------:R-:W-:-:S13]  /*0ed0*/  PLOP3.LUT P0, PT, PT, PT, PT, 0x8, 0x80 ;  /* 0x000000000080781c */ /* 0x000fda0003f0e170 */
.L_x_90:
[----:B-1----:R-:W-:-:S05]  /*0ee0*/  IMAD.WIDE R20, R19, 0x4, R8 ;  /* 0x0000000413147825 */ /* 0x002fca00078e0208 */
[----:B------:R-:W2:Y:S01]  /*0ef0*/  LDG.E.CONSTANT R7, desc[UR6][R20.64+-0x8] ;  /* 0xfffff80614077981 */ /* 0x000ea2000c1e9900 */
[----:B------:R-:W-:-:S03]  /*0f00*/  IADD3 R13, PT, PT, R19, 0x4, RZ ;  /* 0x00000004130d7810 */ /* 0x000fc60007ffe0ff */
[----:B------:R-:W3:Y:S04]  /*0f10*/  LDG.E.CONSTANT R24, desc[UR6][R20.64+-0x4] ;  /* 0xfffffc0614187981 */ /* 0x000ee8000c1e9900 */
[----:B------:R-:W4:Y:S01]  /*0f20*/  LDG.E.CONSTANT R23, desc[UR6][R20.64] ;  /* 0x0000000614177981 */ /* 0x000f22000c1e9900 */
[----:B------:R-:W-:-:S03]  /*0f30*/  IMAD.WIDE R12, R13, 0x4, R8 ;  /* 0x000000040d0c7825 */ /* 0x000fc600078e0208 */
        /* <DEDUP_REMOVED lines=8> */
[----:B------:R-:W-:-:S03]  /*0fc0*/  VIADD R35, R19, 0xc ;  /* 0x0000000c13237836 */ /* 0x000fc60000000000 */
[----:B------:R-:W5:Y:S01]  /*0fd0*/  LDG.E.CONSTANT R31, desc[UR6][R14.64+-0x4] ;  /* 0xfffffc060e1f7981 */ /* 0x000f62000c1e9900 */
[----:B0-----:R-:W-:-:S03]  /*0fe0*/  IMAD.WIDE R20, R35, 0x4, R8 ;  /* 0x0000000423147825 */ /* 0x001fc600078e0208 */
[----:B------:R-:W5:Y:S04]  /*0ff0*/  LDG.E.CONSTANT R29, desc[UR6][R14.64] ;  /* 0x000000060e1d7981 */ /* 0x000f68000c1e9900 */
        /* <DEDUP_REMOVED lines=25> */
.L_x_89:
[----:B------:R-:W-:-:S04]  /*1190*/  IADD3 R7, PT, PT, -R22, RZ, RZ ;  /* 0x000000ff16077210 */ /* 0x000fc80007ffe1ff */
[----:B------:R-:W-:-:S13]  /*11a0*/  ISETP.GT.AND P1, PT, R7, 0x4, PT ;  /* 0x000000040700780c */ /* 0x000fda0003f24270 */
[----:B------:R-:W-:Y:S05]  /*11b0*/  @!P1 BRA `(.L_x_91) ;  /* 0x0000000000589947 */ /* 0x000fea0003800000 */
[----:B-1----:R-:W-:-:S05]  /*11c0*/  IMAD.WIDE R12, R19, 0x4, R8 ;  /* 0x00000004130c7825 */ /* 0x002fca00078e0208 */
        /* <DEDUP_REMOVED lines=10> */
[----:B------:R-:W-:Y:S01]  /*1270*/  PLOP3.LUT P0, PT, PT, PT, PT, 0x8, 0x80 ;  /* 0x000000000080781c */ /* 0x000fe20003f0e170 */
[----:B------:R-:W-:Y:S01]  /*1280*/  VIADD R22, R22, 0x8 ;  /* 0x0000000816167836 */ /* 0x000fe20000000000 */
        /* <DEDUP_REMOVED lines=9> */
.L_x_91:
[----:B------:R-:W-:-:S13]  /*1320*/  ISETP.NE.OR P0, PT, R22, RZ, P0 ;  /* 0x000000ff1600720c */ /* 0x000fda0000705670 */
[----:B------:R-:W-:Y:S05]  /*1330*/  @!P0 BRA `(.L_x_87) ;  /* 0x0000000000348947 */ /* 0x000fea0003800000 */
.L_x_88:
[----:B-1----:R-:W-:-:S05]  /*1340*/  IMAD.WIDE R12, R19, 0x4, R8 ;  /* 0x00000004130c7825 */ /* 0x002fca00078e0208 */
[----:B------:R-:W2:Y:S04]  /*1350*/  LDG.E.CONSTANT R7, desc[UR6][R12.64+-0x8] ;  /* 0xfffff8060c077981 */ /* 0x000ea8000c1e9900 */
[----:B------:R-:W3:Y:S04]  /*1360*/  LDG.E.CONSTANT R14, desc[UR6][R12.64+-0x4] ;  /* 0xfffffc060c0e7981 */ /* 0x000ee8000c1e9900 */
[----:B------:R-:W4:Y:S04]  /*1370*/  LDG.E.CONSTANT R20, desc[UR6][R12.64] ;  /* 0x000000060c147981 */ /* 0x000f28000c1e9900 */
[----:B------:R-:W5:Y:S01]  /*1380*/  LDG.E.CONSTANT R24, desc[UR6][R12.64+0x4] ;  /* 0x000004060c187981 */ /* 0x000f62000c1e9900 */
[----:B------:R-:W-:-:S02]  /*1390*/  IADD3 R22, PT, PT, R22, 0x4, RZ ;  /* 0x0000000416167810 */ /* 0x000fc40007ffe0ff */
[----:B------:R-:W-:Y:S02]  /*13a0*/  IADD3 R19, PT, PT, R19, 0x4, RZ ;  /* 0x0000000413137810 */ /* 0x000fe40007ffe0ff */
[----:B------:R-:W-:Y:S01]  /*13b0*/  ISETP.NE.AND P0, PT, R22, RZ, PT ;  /* 0x000000ff1600720c */ /* 0x000fe20003f05270 */
[----:B--2---:R-:W-:-:S04]  /*13c0*/  FADD R7, R7, R2 ;  /* 0x0000000207077221 */ /* 0x004fc80000000000 */
[----:B---3--:R-:W-:-:S04]  /*13d0*/  FADD R7, R7, R14 ;  /* 0x0000000e07077221 */ /* 0x008fc80000000000 */
[----:B----4-:R-:W-:-:S04]  /*13e0*/  FADD R7, R7, R20 ;  /* 0x0000001407077221 */ /* 0x010fc80000000000 */
[----:B-----5:R-:W-:Y:S01]  /*13f0*/  FADD R2, R7, R24 ;  /* 0x0000001807027221 */ /* 0x020fe20000000000 */
[----:B------:R-:W-:Y:S06]  /*1400*/  @P0 BRA `(.L_x_88) ;  /* 0xfffffffc00cc0947 */ /* 0x000fec000383ffff */
.L_x_87:
[----:B------:R-:W-:-:S13]  /*1410*/  ISETP.NE.AND P0, PT, R4, RZ, PT ;  /* 0x000000ff0400720c */ /* 0x000fda0003f05270 */
[----:B------:R-:W-:Y:S05]  /*1420*/  @!P0 BRA `(.L_x_86) ;  /* 0x0000000000288947 */ /* 0x000fea0003800000 */
[----:B------:R-:W0:Y:S01]  /*1430*/  LDC.64 R12, c[0x0][0x380] ;  /* 0x0000e000ff0c7b82 */ /* 0x000e220000000a00 */
[----:B------:R-:W-:Y:S01]  /*1440*/  IADD3 R7, PT, PT, R0, UR9, RZ ;  /* 0x0000000900077c10 */ /* 0x000fe2000fffe0ff */
[----:B------:R-:W-:-:S07]  /*1450*/  IMAD.MOV R4, RZ, RZ, -R4 ;  /* 0x000000ffff047224 */ /* 0x000fce00078e0a04 */
.L_x_92:
[----:B0-----:R-:W-:-:S06]  /*1460*/  IMAD.WIDE R8, R7, 0x4, R12 ;  /* 0x0000000407087825 */ /* 0x001fcc00078e020c */
[----:B------:R-:W2:Y:S01]  /*1470*/  LDG.E.CONSTANT R9, desc[UR6][R8.64] ;  /* 0x0000000608097981 */ /* 0x000ea2000c1e9900 */
[----:B------:R-:W-:Y:S02]  /*1480*/  IADD3 R4, PT, PT, R4, 0x1, RZ ;  /* 0x0000000104047810 */ /* 0x000fe40007ffe0ff */
[----:B------:R-:W-:Y:S02]  /*1490*/  IADD3 R7, PT, PT, R7, 0x1, RZ ;  /* 0x0000000107077810 */ /* 0x000fe40007ffe0ff */
[----:B------:R-:W-:Y:S01]  /*14a0*/  ISETP.NE.AND P0, PT, R4, RZ, PT ;  /* 0x000000ff0400720c */ /* 0x000fe20003f05270 */
[----:B--2---:R-:W-:-:S12]  /*14b0*/  FADD R2, R9, R2 ;  /* 0x0000000209027221 */ /* 0x004fd80000000000 */
[----:B------:R-:W-:Y:S05]  /*14c0*/  @P0 BRA `(.L_x_92) ;  /* 0xfffffffc00e40947 */ /* 0x000fea000383ffff */
.L_x_86:
[----:B------:R-:W-:-:S04]  /*14d0*/  I2FP.F32.U32 R7, R18 ;  /* 0x0000001200077245 */ /* 0x000fc80000201000 */
[----:B------:R-:W0:Y:S08]  /*14e0*/  MUFU.RCP R0, R7 ;  /* 0x0000000700007308 */ /* 0x000e300000001000 */
[----:B------:R-:W2:Y:S01]  /*14f0*/  FCHK P0, R2, R7 ;  /* 0x0000000702007302 */ /* 0x000ea20000000000 */
[----:B0-----:R-:W-:-:S04]  /*1500*/  FFMA R9, -R7, R0, 1 ;  /* 0x3f80000007097423 */ /* 0x001fc80000000100 */
[----:B------:R-:W-:-:S04]  /*1510*/  FFMA R0, R0, R9, R0 ;  /* 0x0000000900007223 */ /* 0x000fc80000000000 */
[----:B------:R-:W-:-:S04]  /*1520*/  FFMA R9, R0, R2, RZ ;  /* 0x0000000200097223 */ /* 0x000fc800000000ff */
[----:B------:R-:W-:-:S04]  /*1530*/  FFMA R4, -R7, R9, R2 ;  /* 0x0000000907047223 */ /* 0x000fc80000000102 */
[----:B------:R-:W-:Y:S01]  /*1540*/  FFMA R24, R0, R4, R9 ;  /* 0x0000000400187223 */ /* 0x000fe20000000009 */
[----:B--2---:R-:W-:Y:S06]  /*1550*/  @!P0 BRA `(.L_x_93) ;  /* 0x0000000000148947 */ /* 0x004fec0003800000 */
[----:B------:R-:W-:Y:S02]  /*1560*/  MOV R0, R2 ;  /* 0x0000000200007202 */ /* 0x000fe40000000f00 */
[----:B------:R-:W-:Y:S02]  /*1570*/  MOV R2, R7 ;  /* 0x0000000700027202 */ /* 0x000fe40000000f00 */
[----:B------:R-:W-:-:S07]  /*1580*/  MOV R4, 0x15a0 ;  /* 0x000015a000047802 */ /* 0x000fce0000000f00 */
[----:B-1----:R-:W-:Y:S05]  /*1590*/  CALL.REL.NOINC `($__internal_1_$__cuda_sm3x_div_rn_noftz_f32_slowpath) ;  /* 0x00000020002c7944 */ /* 0x002fea0003c00000 */
[----:B------:R-:W-:-:S07]  /*15a0*/  IMAD.MOV.U32 R24, RZ, RZ, R2 ;  /* 0x000000ffff187224 */ /* 0x000fce00078e0002 */
.L_x_93:
[----:B------:R-:W-:Y:S01]  /*15b0*/  FADD R2, R5, 1 ;  /* 0x3f80000005027421 */ /* 0x000fe20000000000 */
[----:B------:R-:W-:Y:S02]  /*15c0*/  UMOV UR4, 0x40000000 ;  /* 0x4000000000047882 */ /* 0x000fe40000000000 */
[----:B------:R-:W-:Y:S01]  /*15d0*/  MOV R13, UR4 ;  /* 0x00000004000d7c02 */ /* 0x000fe20008000f00 */
[----:B------:R-:W0:Y:S08]  /*15e0*/  MUFU.RCP R5, R2 ;  /* 0x0000000200057308 */ /* 0x000e300000001000 */
[----:B------:R-:W2:Y:S01]  /*15f0*/  FCHK P0, R13, R2 ;  /* 0x000000020d007302 */ /* 0x000ea20000000000 */
[----:B0-----:R-:W-:-:S04]  /*1600*/  FFMA R0, -R2, R5, 1 ;  /* 0x3f80000002007423 */ /* 0x001fc80000000105 */
[----:B------:R-:W-:-:S04]  /*1610*/  FFMA R5, R5, R0, R5 ;  /* 0x0000000005057223 */ /* 0x000fc80000000005 */
[----:B------:R-:W-:-:S04]  /*1620*/  FFMA R0, R5, 2, RZ ;  /* 0x4000000005007823 */ /* 0x000fc800000000ff */
[----:B------:R-:W-:-:S04]  /*1630*/  FFMA R9, -R2, R0, 2 ;  /* 0x4000000002097423 */ /* 0x000fc80000000100 */
[----:B------:R-:W-:Y:S01]  /*1640*/  FFMA R5, R5, R9, R0 ;  /* 0x0000000905057223 */ /* 0x000fe20000000000 */
[----:B--2---:R-:W-:Y:S06]  /*1650*/  @!P0 BRA `(.L_x_94) ;  /* 0x0000000000108947 */ /* 0x004fec0003800000 */
[----:B------:R-:W-:Y:S01]  /*1660*/  HFMA2 R0, -RZ, RZ, 2, 0 ;  /* 0x40000000ff007431 */ /* 0x000fe200000001ff */
[----:B------:R-:W-:-:S07]  /*1670*/  MOV R4, 0x1690 ;  /* 0x0000169000047802 */ /* 0x000fce0000000f00 */
[----:B-1----:R-:W-:Y:S05]  /*1680*/  CALL.REL.NOINC `($__internal_1_$__cuda_sm3x_div_rn_noftz_f32_slowpath) ;  /* 0x0000001c00f07944 */ /* 0x002fea0003c00000 */
[----:B------:R-:W-:-:S07]  /*1690*/  MOV R5, R2 ;  /* 0x0000000200057202 */ /* 0x000fce0000000f00 */
.L_x_94:
        /* <DEDUP_REMOVED lines=11> */
[----:B------:R-:W-:Y:S01]  /*1750*/  IMAD.MOV.U32 R0, RZ, RZ, 0x40000000 ;  /* 0x40000000ff007424 */ /* 0x000fe200078e00ff */
[----:B------:R-:W-:-:S07]  /*1760*/  MOV R4, 0x1780 ;  /* 0x0000178000047802 */ /* 0x000fce0000000f00 */
[----:B-1----:R-:W-:Y:S05]  /*1770*/  CALL.REL.NOINC `($__internal_1_$__cuda_sm3x_div_rn_noftz_f32_slowpath) ;  /* 0x0000001c00b47944 */ /* 0x002fea0003c00000 */
[----:B------:R-:W-:-:S07]  /*1780*/  MOV R7, R2 ;  /* 0x0000000200077202 */ /* 0x000fce0000000f00 */
.L_x_95:
[----:B------:R-:W-:Y:S01]  /*1790*/  I2FP.F32.U32 R9, R6 ;  /* 0x0000000600097245 */ /* 0x000fe20000201000 */
[----:B------:R-:W-:Y:S02]  /*17a0*/  UMOV UR4, 0x40000000 ;  /* 0x4000000000047882 */ /* 0x000fe40000000000 */
[----:B------:R-:W-:Y:S02]  /*17b0*/  MOV R15, UR4 ;  /* 0x00000004000f7c02 */ /* 0x000fe40008000f00 */
[----:B------:R-:W-:-:S04]  /*17c0*/  FADD R2, R9, 1 ;  /* 0x3f80000009027421 */ /* 0x000fc80000000000 */
        /* <DEDUP_REMOVED lines=12> */
.L_x_96:
[----:B------:R-:W0:Y:S02]  /*1890*/  LDC.64 R12, c[0x0][0x3a0] ;  /* 0x0000e800ff0c7b82 */ /* 0x000e240000000a00 */
[----:B0-----:R-:W-:Y:S01]  /*18a0*/  VIADD R15, R12, 0xffffffff ;  /* 0xffffffff0c0f7836 */ /* 0x001fe20000000000 */
[----:B------:R-:W-:Y:S02]  /*18b0*/  ISETP.GT.AND P0, PT, R17, R12, PT ;  /* 0x0000000c1100720c */ /* 0x000fe40003f04270 */
[----:B------:R-:W-:Y:S02]  /*18c0*/  IADD3 R13, PT, PT, R11, R13, RZ ;  /* 0x0000000d0b0d7210 */ /* 0x000fe40007ffe0ff */
[----:B------:R-:W-:-:S04]  /*18d0*/  SEL R10, R15, R10, P0 ;  /* 0x0000000a0f0a7207 */ /* 0x000fc80000000000 */
[----:B------:R-:W-:-:S13]  /*18e0*/  ISETP.GT.AND P0, PT, R13, R10, PT ;  /* 0x0000000a0d00720c */ /* 0x000fda0003f04270 */
[----:B------:R-:W-:Y:S05]  /*18f0*/  @P0 BRA `(.L_x_97) ;  /* 0x0000000800740947 */ /* 0x000fea0003800000 */
[----:B------:R-:W-:-:S04]  /*1900*/  VIMNMX R2, PT, PT, R17, R12, PT ;  /* 0x0000000c11027248 */ /* 0x000fc80003fe0100 */
[CC--:B------:R-:W-:Y:S02]  /*1910*/  IADD3 R0, PT, PT, -R13.reuse, R2.reuse, RZ ;  /* 0x000000020d007210 */ /* 0x0c0fe40007ffe1ff */
[----:B------:R-:W-:Y:S02]  /*1920*/  IADD3 R2, PT, PT, R13, -R2, RZ ;  /* 0x800000020d027210 */ /* 0x000fe40007ffe0ff */
[----:B------:R-:W-:Y:S02]  /*1930*/  LOP3.LUT R32, R0, 0xf, RZ, 0xc0, !PT ;  /* 0x0000000f00207812 */ /* 0x000fe400078ec0ff */
[----:B------:R-:W-:Y:S02]  /*1940*/  ISETP.GT.U32.AND P1, PT, R2, -0x10, PT ;  /* 0xfffffff00200780c */ /* 0x000fe40003f24070 */
[----:B------:R-:W-:-:S11]  /*1950*/  ISETP.NE.AND P0, PT, R32, RZ, PT ;  /* 0x000000ff2000720c */ /* 0x000fd60003f05270 */
[----:B------:R-:W-:Y:S05]  /*1960*/  @P1 BRA `(.L_x_98) ;  /* 0x0000000400281947 */ /* 0x000fea0003800000 */
[----:B------:R-:W0:Y:S01]  /*1970*/  LDC.64 R10, c[0x0][0x380] ;  /* 0x0000e000ff0a7b82 */ /* 0x000e220000000a00 */
[----:B------:R-:W-:-:S04]  /*1980*/  LOP3.LUT R2, R0, 0xfffffff0, RZ, 0xc0, !PT ;  /* 0xfffffff000027812 */ /* 0x000fc800078ec0ff */
[----:B------:R-:W-:Y:S02]  /*1990*/  IADD3 R2, PT, PT, -R2, RZ, RZ ;  /* 0x000000ff02027210 */ /* 0x000fe40007ffe1ff */
[----:B0-----:R-:W-:-:S05]  /*19a0*/  IADD3 R10, P1, PT, R10, 0x20, RZ ;  /* 0x000000200a0a7810 */ /* 0x001fca0007f3e0ff */
[----:B------:R-:W-:-:S08]  /*19b0*/  IMAD.X R11, RZ, RZ, R11, P1 ;  /* 0x000000ffff0b7224 */ /* 0x000fd000008e060b */
.L_x_99:
[----:B------:R-:W-:-:S05]  /*19c0*/  IMAD.WIDE R14, R13, 0x4, R10 ;  /* 0x000000040d0e7825 */ /* 0x000fca00078e020a */
[----:B------:R-:W2:Y:S04]  /*19d0*/  LDG.E.CONSTANT R35, desc[UR6][R14.64+-0x20] ;  /* 0xffffe0060e237981 */ /* 0x000ea8000c1e9900 */
[----:B------:R-:W3:Y:S04]  /*19e0*/  LDG.E.CONSTANT R4, desc[UR6][R14.64+-0x1c] ;  /* 0xffffe4060e047981 */ /* 0x000ee8000c1e9900 */
[----:B------:R-:W4:Y:S04]  /*19f0*/  LDG.E.CONSTANT R31, desc[UR6][R14.64+-0x18] ;  /* 0xffffe8060e1f7981 */ /* 0x000f28000c1e9900 */
[----:B------:R-:W5:Y:S04]  /*1a00*/  LDG.E.CONSTANT R29, desc[UR6][R14.64+-0x14] ;  /* 0xffffec060e1d7981 */ /* 0x000f68000c1e9900 */
        /* <DEDUP_REMOVED lines=8> */
[----:B-1----:R-:W5:Y:S04]  /*1a90*/  LDG.E.CONSTANT R19, desc[UR6][R14.64+0x10] ;  /* 0x000010060e137981 */ /* 0x002f68000c1e9900 */
[----:B------:R-:W5:Y:S04]  /*1aa0*/  LDG.E.CONSTANT R33, desc[UR6][R14.64+0x14] ;  /* 0x000014060e217981 */ /* 0x000f68000c1e9900 */
[----:B------:R-:W5:Y:S01]  /*1ab0*/  LDG.E.CONSTANT R37, desc[UR6][R14.64+0x1c] ;  /* 0x00001c060e257981 */ /* 0x000f62000c1e9900 */
[C---:B--2---:R-:W-:Y:S01]  /*1ac0*/  FSETP.NE.AND P1, PT, |R35|.reuse, +INF , PT ;  /* 0x7f8000002300780b */ /* 0x044fe20003f25200 */
[----:B------:R-:W-:-:S12]  /*1ad0*/  FADD R35, R35, -R30 ;  /* 0x8000001e23237221 */ /* 0x000fd80000000000 */
[----:B------:R-:W-:Y:S02]  /*1ae0*/  @P1 FFMA R30, R35, R5, R30 ;  /* 0x00000005231e1223 */ /* 0x000fe4000000001e */
[----:B------:R0:W2:Y:S01]  /*1af0*/  LDG.E.CONSTANT R35, desc[UR6][R14.64+0x18] ;  /* 0x000018060e237981 */ /* 0x0000a2000c1e9900 */
[----:B---3--:R-:W-:Y:S01]  /*1b00*/  FSETP.NE.AND P1, PT, |R4|, +INF , PT ;  /* 0x7f8000000400780b */ /* 0x008fe20003f25200 */
[----:B------:R-:W-:Y:S01]  /*1b10*/  FADD R4, -R30, R4 ;  /* 0x000000041e047221 */ /* 0x000fe20000000100 */
[----:B----4-:R-:W-:-:S11]  /*1b20*/  FSETP.NE.AND P2, PT, |R31|, +INF , PT ;  /* 0x7f8000001f00780b */ /* 0x010fd60003f45200 */
        /* <DEDUP_REMOVED lines=8> */
[----:B0-----:R-:W-:-:S04]  /*1bb0*/  FADD R15, -R30, R28 ;  /* 0x0000001c1e0f7221 */ /* 0x001fc80000000100 */
        /* <DEDUP_REMOVED lines=27> */
[----:B------:R-:W-:Y:S02]  /*1d70*/  IADD3 R2, PT, PT, R2, 0x10, RZ ;  /* 0x0000001002027810 */ /* 0x000fe40007ffe0ff */
[----:B------:R-:W-:Y:S02]  /*1d80*/  FSETP.NE.AND P1, PT, |R37|, +INF , PT ;  /* 0x7f8000002500780b */ /* 0x000fe40003f25200 */
[----:B------:R-:W-:Y:S02]  /*1d90*/  IADD3 R13, PT, PT, R13, 0x10, RZ ;  /* 0x000000100d0d7810 */ /* 0x000fe40007ffe0ff */
[----:B--2---:R-:W-:Y:S01]  /*1da0*/  FSETP.NE.AND P2, PT, |R35|, +INF , PT ;  /* 0x7f8000002300780b */ /* 0x004fe20003f45200 */
[----:B------:R-:W-:-:S12]  /*1db0*/  FADD R35, -R30, R35 ;  /* 0x000000231e237221 */ /* 0x000fd80000000100 */
[----:B------:R-:W-:Y:S01]  /*1dc0*/  @P2 FFMA R30, R35, R5, R30 ;  /* 0x00000005231e2223 */ /* 0x000fe2000000001e */
[----:B------:R-:W-:-:S03]  /*1dd0*/  ISETP.NE.AND P2, PT, R2, RZ, PT ;  /* 0x000000ff0200720c */ /* 0x000fc60003f45270 */
[----:B------:R-:W-:-:S04]  /*1de0*/  FADD R37, -R30, R37 ;  /* 0x000000251e257221 */ /* 0x000fc80000000100 */
[----:B------:R-:W-:-:S06]  /*1df0*/  @P1 FFMA R30, R37, R5, R30 ;  /* 0x00000005251e1223 */ /* 0x000fcc000000001e */
[----:B------:R-:W-:Y:S05]  /*1e00*/  @P2 BRA `(.L_x_99) ;  /* 0xfffffff800ec2947 */ /* 0x000fea000383ffff */
.L_x_98:
[----:B------:R-:W-:Y:S05]  /*1e10*/  @!P0 BRA `(.L_x_97) ;  /* 0x00000004002c8947 */ /* 0x000fea0003800000 */
[----:B------:R-:W-:Y:S02]  /*1e20*/  ISETP.GE.U32.AND P1, PT, R32, 0x8, PT ;  /* 0x000000082000780c */ /* 0x000fe40003f26070 */
[----:B------:R-:W-:-:S04]  /*1e30*/  LOP3.LUT R2, R0, 0x7, RZ, 0xc0, !PT ;  /* 0x0000000700027812 */ /* 0x000fc800078ec0ff */
[----:B------:R-:W-:-:S07]  /*1e40*/  ISETP.NE.AND P0, PT, R2, RZ, PT ;  /* 0x000000ff0200720c */ /* 0x000fce0003f05270 */
[----:B------:R-:W-:Y:S06]  /*1e50*/  @!P1 BRA `(.L_x_100) ;  /* 0x00000000008c9947 */ /* 0x000fec0003800000 */
[----:B------:R-:W0:Y:S02]  /*1e60*/  LDC.64 R10, c[0x0][0x380] ;  /* 0x0000e000ff0a7b82 */ /* 0x000e240000000a00 */
[----:B0-----:R-:W-:-:S05]  /*1e70*/  IMAD.WIDE R10, R13, 0x4, R10 ;  /* 0x000000040d0a7825 */ /* 0x001fca00078e020a */
[----:B------:R-:W2:Y:S04]  /*1e80*/  LDG.E.CONSTANT R15, desc[UR6][R10.64] ;  /* 0x000000060a0f7981 */ /* 0x000ea8000c1e9900 */
[----:B-1----:R-:W3:Y:S04]  /*1e90*/  LDG.E.CONSTANT R19, desc[UR6][R10.64+0x4] ;  /* 0x000004060a137981 */ /* 0x002ee8000c1e9900 */
[----:B------:R-:W4:Y:S04]  /*1ea0*/  LDG.E.CONSTANT R21, desc[UR6][R10.64+0x8] ;  /* 0x000008060a157981 */ /* 0x000f28000c1e9900 */
[----:B------:R-:W5:Y:S04]  /*1eb0*/  LDG.E.CONSTANT R23, desc[UR6][R10.64+0xc] ;  /* 0x00000c060a177981 */ /* 0x000f68000c1e9900 */
[----:B------:R-:W5:Y:S04]  /*1ec0*/  LDG.E.CONSTANT R25, desc[UR6][R10.64+0x10] ;  /* 0x000010060a197981 */ /* 0x000f68000c1e9900 */
[----:B------:R-:W5:Y:S04]  /*1ed0*/  LDG.E.CONSTANT R27, desc[UR6][R10.64+0x14] ;  /* 0x000014060a1b7981 */ /* 0x000f68000c1e9900 */
[----:B------:R-:W5:Y:S04]  /*1ee0*/  LDG.E.CONSTANT R29, desc[UR6][R10.64+0x18] ;  /* 0x000018060a1d7981 */ /* 0x000f68000c1e9900 */
[----:B------:R-:W5:Y:S01]  /*1ef0*/  LDG.E.CONSTANT R31, desc[UR6][R10.64+0x1c] ;  /* 0x00001c060a1f7981 */ /* 0x000f62000c1e9900 */
[----:B------:R-:W-:-:S02]  /*1f00*/  IADD3 R13, PT, PT, R13, 0x8, RZ ;  /* 0x000000080d0d7810 */ /* 0x000fc40007ffe0ff */
        /* <DEDUP_REMOVED lines=23> */
[----:B------:R-:W-:-:S07]  /*2080*/  @P2 FFMA R30, R31, R5, R30 ;  /* 0x000000051f1e2223 */ /* 0x000fce000000001e */
.L_x_100:
        /* <DEDUP_REMOVED lines=24> */
.L_x_101:
[----:B------:R-:W-:Y:S05]  /*2210*/  @!P0 BRA `(.L_x_97) ;  /* 0x00000000002c8947 */ /* 0x000fea0003800000 */
[----:B------:R-:W0:Y:S01]  /*2220*/  LDC.64 R10, c[0x0][0x380] ;  /* 0x0000e000ff0a7b82 */ /* 0x000e220000000a00 */
[----:B------:R-:W-:-:S07]  /*2230*/  IMAD.MOV R0, RZ, RZ, -R0 ;  /* 0x000000ffff007224 */ /* 0x000fce00078e0a00 */
.L_x_102:
[----:B0-----:R-:W-:-:S06]  /*2240*/  IMAD.WIDE R14, R13, 0x4, R10 ;  /* 0x000000040d0e7825 */ /* 0x001fcc00078e020a */
[----:B------:R-:W2:Y:S01]  /*2250*/  LDG.E.CONSTANT R15, desc[UR6][R14.64] ;  /* 0x000000060e0f7981 */ /* 0x000ea2000c1e9900 */
[----:B------:R-:W-:Y:S02]  /*2260*/  IADD3 R0, PT, PT, R0, 0x1, RZ ;  /* 0x0000000100007810 */ /* 0x000fe40007ffe0ff */
[----:B------:R-:W-:Y:S02]  /*2270*/  IADD3 R13, PT, PT, R13, 0x1, RZ ;  /* 0x000000010d0d7810 */ /* 0x000fe40007ffe0ff */
[----:B------:R-:W-:Y:S02]  /*2280*/  ISETP.NE.AND P1, PT, R0, RZ, PT ;  /* 0x000000ff0000720c */ /* 0x000fe40003f25270 */
[C---:B--2---:R-:W-:Y:S01]  /*2290*/  FSETP.NE.AND P0, PT, |R15|.reuse, +INF , PT ;  /* 0x7f8000000f00780b */ /* 0x044fe20003f05200 */
[----:B-1----:R-:W-:-:S12]  /*22a0*/  FADD R19, R15, -R30 ;  /* 0x8000001e0f137221 */ /* 0x002fd80000000000 */
[----:B------:R-:W-:Y:S01]  /*22b0*/  @P0 FFMA R30, R19, R5, R30 ;  /* 0x00000005131e0223 */ /* 0x000fe2000000001e */
[----:B------:R-:W-:Y:S06]  /*22c0*/  @P1 BRA `(.L_x_102) ;  /* 0xfffffffc00dc1947 */ /* 0x000fec000383ffff */
.L_x_97:
[----:B------:R-:W0:Y:S01]  /*22d0*/  LDC.64 R10, c[0x0][0x3b0] ;  /* 0x0000ec00ff0a7b82 */ /* 0x000e220000000a00 */
[-C--:B------:R-:W-:Y:S02]  /*22e0*/  ISETP.GE.AND P0, PT, R3, R12.reuse, PT ;  /* 0x0000000c0300720c */ /* 0x080fe40003f06270 */
[----:B------:R-:W-:Y:S02]  /*22f0*/  IADD3 R0, P2, PT, R16, R17, RZ ;  /* 0x0000001110007210 */ /* 0x000fe40007f5e0ff */
[----:B------:R-:W-:Y:S02]  /*2300*/  ISETP.NE.OR P0, PT, R6, 0x1, P0 ;  /* 0x000000010600780c */ /* 0x000fe40000705670 */
[C---:B------:R-:W-:Y:S01]  /*2310*/  ISETP.GT.AND P1, PT, R17.reuse, R12, PT ;  /* 0x0000000c1100720c */ /* 0x040fe20003f24270 */
[----:B------:R-:W2:Y:S01]  /*2320*/  LDC.64 R14, c[0x0][0x3b0] ;  /* 0x0000ec00ff0e7b82 */ /* 0x000ea20000000a00 */
[----:B------:R-:W-:-:S09]  /*2330*/  LEA.HI.X.SX32 R2, R17, RZ, 0x1, P2 ;  /* 0x000000ff11027211 */ /* 0x000fd200010f0eff */
[----:B-1----:R-:W-:Y:S01]  /*2340*/  @!P0 IADD3 R19, PT, PT, R16, R3, RZ ;  /* 0x0000000310138210 */ /* 0x002fe20007ffe0ff */
[----:B------:R-:W1:Y:S01]  /*2350*/  @!P0 LDC.64 R22, c[0x0][0x3c0] ;  /* 0x0000f000ff168b82 */ /* 0x000e620000000a00 */
[----:B------:R-:W-:Y:S01]  /*2360*/  @!P1 FADD R13, R30, -R24 ;  /* 0x800000181e0d9221 */ /* 0x000fe20000000000 */
[----:B0-----:R-:W-:-:S04]  /*2370*/  LEA R10, P2, R0, R10, 0x2 ;  /* 0x0000000a000a7211 */ /* 0x001fc800078410ff */
[----:B------:R-:W-:Y:S01]  /*2380*/  LEA.HI.X R11, R0, R11, R2, 0x2, P2 ;  /* 0x0000000b000b7211 */ /* 0x000fe200010f1402 */
[----:B------:R-:W-:Y:S02]  /*2390*/  HFMA2 R2, -RZ, RZ, 0, 0 ;  /* 0x00000000ff027431 */ /* 0x000fe400000001ff */
[----:B--2---:R-:W-:Y:S02]  /*23a0*/  @!P0 IMAD.WIDE R20, R19, 0x4, R14 ;  /* 0x0000000413148825 */ /* 0x004fe400078e020e */
[----:B------:R0:W-:Y:S01]  /*23b0*/  @!P1 STG.E desc[UR6][R10.64+-0x4], R13 ;  /* 0xfffffc0d0a009986 */ /* 0x0001e2000c101906 */
[----:B------:R-:W2:Y:S03]  /*23c0*/  LDC.64 R14, c[0x0][0x3b8] ;  /* 0x0000ee00ff0e7b82 */ /* 0x000ea60000000a00 */
[----:B------:R-:W3:Y:S01]  /*23d0*/  @!P0 LDG.E R2, desc[UR6][R20.64] ;  /* 0x0000000614028981 */ /* 0x000ee2000c1e1900 */
[----:B------:R-:W-:Y:S01]  /*23e0*/  ISETP.LT.OR P1, PT, R6, 0x2, P1 ;  /* 0x000000020600780c */ /* 0x000fe20000f21670 */
[----:B------:R-:W-:-:S02]  /*23f0*/  IMAD.MOV.U32 R0, RZ, RZ, RZ ;  /* 0x000000ffff007224 */ /* 0x000fc400078e00ff */
[----:B-1----:R-:W-:-:S04]  /*2400*/  @!P0 IMAD.WIDE R22, R19, 0x4, R22 ;  /* 0x0000000413168825 */ /* 0x002fc800078e0216 */
[----:B--2---:R-:W-:-:S04]  /*2410*/  @!P0 IMAD.WIDE R14, R19, 0x4, R14 ;  /* 0x00000004130e8825 */ /* 0x004fc800078e020e */
[----:B---3--:R-:W-:Y:S01]  /*2420*/  @!P0 FADD R19, R2, -R2 ;  /* 0x8000000202138221 */ /* 0x008fe20000000000 */
[----:B------:R0:W-:Y:S04]  /*2430*/  @!P0 STG.E desc[UR6][R14.64], R2 ;  /* 0x000000020e008986 */ /* 0x0001e8000c101906 */
[----:B------:R0:W-:Y:S04]  /*2440*/  @!P0 STG.E desc[UR6][R22.64], R19 ;  /* 0x0000001316008986 */ /* 0x0001e8000c101906 */
[----:B------:R0:W5:Y:S01]  /*2450*/  @!P1 LDG.E R0, desc[UR6][R10.64+-0x4] ;  /* 0xfffffc060a009981 */ /* 0x000162000c1e1900 */
[----:B------:R-:W-:-:S13]  /*2460*/  ISETP.GE.AND P1, PT, R17, R12, PT ;  /* 0x0000000c1100720c */ /* 0x000fda0003f26270 */
[----:B0-----:R-:W-:Y:S05]  /*2470*/  @P1 EXIT ;  /* 0x000000000000194d */ /* 0x001fea0003800000 */
[----:B------:R-:W0:Y:S01]  /*2480*/  LDC.64 R22, c[0x0][0x3b8] ;  /* 0x0000ee00ff167b82 */ /* 0x000e220000000a00 */
[----:B------:R-:W-:Y:S02]  /*2490*/  IADD3 R12, PT, PT, -R17, R12, RZ ;  /* 0x0000000c110c7210 */ /* 0x000fe40007ffe1ff */
[----:B------:R-:W-:Y:S02]  /*24a0*/  IADD3 R11, PT, PT, R16, R3, RZ ;  /* 0x00000003100b7210 */ /* 0x000fe40007ffe0ff */
[----:B------:R-:W-:Y:S02]  /*24b0*/  LOP3.LUT P1, R12, R12, 0x3, RZ, 0xc0, !PT ;  /* 0x000000030c0c7812 */ /* 0x000fe4000782c0ff */
[----:B------:R-:W-:Y:S02]  /*24c0*/  PRMT R4, RZ, 0x7610, R4 ;  /* 0x00007610ff047816 */ /* 0x000fe40000000004 */
[----:B------:R-:W-:-:S04]  /*24d0*/  MOV R10, 0x1 ;  /* 0x00000001000a7802 */ /* 0x000fc80000000f00 */
[----:B------:R-:W-:Y:S01]  /*24e0*/  @!P0 PRMT R4, R10, 0x7610, R4 ;  /* 0x000076100a048816 */ /* 0x000fe20000000004 */
[----:B0-----:R-:W-:-:S04]  /*24f0*/  IMAD.WIDE R22, R11, 0x4, R22 ;  /* 0x000000040b167825 */ /* 0x001fc800078e0216 */
[----:B------:R-:W-:Y:S05]  /*2500*/  @!P1 BRA `(.L_x_103) ;  /* 0x0000000000fc9947 */ /* 0x000fea0003800000 */
[----:B------:R-:W-:Y:S01]  /*2510*/  IADD3 R10, PT, PT, -R12, RZ, RZ ;  /* 0x000000ff0c0a7210 */ /* 0x000fe20007ffe1ff */
[----:B------:R-:W-:Y:S01]  /*2520*/  IMAD.IADD R12, R16, 0x1, R17 ;  /* 0x00000001100c7824 */ /* 0x000fe200078e0211 */
[----:B------:R-:W-:-:S07]  /*2530*/  IADD3 R14, PT, PT, -R6, RZ, RZ ;  /* 0x000000ff060e7210 */ /* 0x000fce0007ffe1ff */
.L_x_108:
[----:B012---:R-:W0:Y:S02]  /*2540*/  LDC.64 R20, c[0x0][0x380] ;  /* 0x0000e000ff147b82 */ /* 0x007e240000000a00 */
[----:B0-----:R-:W-:-:S06]  /*2550*/  IMAD.WIDE R26, R17, 0x4, R20 ;  /* 0x00000004111a7825 */ /* 0x001fcc00078e0214 */
[----:B------:R-:W0:Y:S01]  /*2560*/  LDC.64 R20, c[0x0][0x3b0] ;  /* 0x0000ec00ff147b82 */ /* 0x000e220000000a00 */
[----:B------:R-:W2:Y:S01]  /*2570*/  LDG.E.CONSTANT R27, desc[UR6][R26.64] ;  /* 0x000000061a1b7981 */ /* 0x000ea2000c1e9900 */
[----:B------:R-:W-:-:S04]  /*2580*/  IADD3 R10, PT, PT, R10, 0x1, RZ ;  /* 0x000000010a0a7810 */ /* 0x000fc80007ffe0ff */
[----:B------:R-:W-:Y:S01]  /*2590*/  ISETP.NE.AND P2, PT, R10, RZ, PT ;  /* 0x000000ff0a00720c */ /* 0x000fe20003f45270 */
[----:B0-----:R-:W-:Y:S01]  /*25a0*/  IMAD.WIDE R20, R12, 0x4, R20 ;  /* 0x000000040c147825 */ /* 0x001fe200078e0214 */
[----:B--2---:R-:W-:-:S03]  /*25b0*/  FSETP.NE.AND P0, PT, |R27|, +INF , PT ;  /* 0x7f8000001b00780b */ /* 0x004fc60003f05200 */
[C---:B------:R-:W-:Y:S01]  /*25c0*/  FADD R11, R27.reuse, -R30 ;  /* 0x8000001e1b0b7221 */ /* 0x040fe20000000000 */
[----:B------:R-:W-:-:S09]  /*25d0*/  FADD R13, R27, -R24 ;  /* 0x800000181b0d7221 */ /* 0x000fd20000000000 */
[----:B------:R-:W-:Y:S01]  /*25e0*/  @P0 FFMA R30, R11, R5, R30 ;  /* 0x000000050b1e0223 */ /* 0x000fe2000000001e */
[----:B------:R-:W-:Y:S01]  /*25f0*/  @P0 FFMA R24, R13, R7, R24 ;  /* 0x000000070d180223 */ /* 0x000fe20000000018 */
[----:B------:R-:W-:-:S03]  /*2600*/  LOP3.LUT P0, RZ, R4, 0xff, RZ, 0xc0, !PT ;  /* 0x000000ff04ff7812 */ /* 0x000fc6000780c0ff */
[----:B------:R-:W-:-:S05]  /*2610*/  FADD R11, R30, -R24 ;  /* 0x800000181e0b7221 */ /* 0x000fca0000000000 */
[----:B------:R0:W-:Y:S05]  /*2620*/  STG.E desc[UR6][R20.64], R11 ;  /* 0x0000000b14007986 */ /* 0x0001ea000c101906 */
[----:B------:R-:W-:Y:S05]  /*2630*/  @!P0 BRA `(.L_x_104) ;  /* 0x0000000000348947 */ /* 0x000fea0003800000 */
[----:B------:R-:W-:Y:S01]  /*2640*/  ISETP.GE.AND P0, PT, R17, R3, PT ;  /* 0x000000031100720c */ /* 0x000fe20003f06270 */
[----:B------:R-:W-:Y:S01]  /*2650*/  FADD R13, -R2, R11 ;  /* 0x0000000b020d7221 */ /* 0x000fe20000000100 */
[----:B------:R-:W-:-:S03]  /*2660*/  MOV R4, 0x1 ;  /* 0x0000000100047802 */ /* 0x000fc60000000f00 */
[----:B------:R-:W-:-:S08]  /*2670*/  FFMA R2, R13, R8, R2 ;  /* 0x000000080d027223 */ /* 0x000fd00000000002 */
[----:B------:R-:W-:Y:S05]  /*2680*/  @!P0 BRA `(.L_x_105) ;  /* 0x00000000008c8947 */ /* 0x000fea0003800000 */
[----:B------:R-:W1:Y:S01]  /*2690*/  LDC.64 R26, c[0x0][0x3b8] ;  /* 0x0000ee00ff1a7b82 */ /* 0x000e620000000a00 */
[----:B0-----:R-:W-:-:S07]  /*26a0*/  FADD R11, -R2, R11 ;  /* 0x0000000b020b7221 */ /* 0x001fce0000000100 */
[----:B------:R-:W0:Y:S01]  /*26b0*/  LDC.64 R20, c[0x0][0x3c0] ;  /* 0x0000f000ff147b82 */ /* 0x000e220000000a00 */
[----:B-1----:R-:W-:-:S05]  /*26c0*/  IMAD.WIDE R26, R12, 0x4, R26 ;  /* 0x000000040c1a7825 */ /* 0x002fca00078e021a */
[----:B------:R2:W-:Y:S01]  /*26d0*/  STG.E desc[UR6][R26.64], R2 ;  /* 0x000000021a007986 */ /* 0x0005e2000c101906 */
[----:B0-----:R-:W-:-:S05]  /*26e0*/  IMAD.WIDE R20, R12, 0x4, R20 ;  /* 0x000000040c147825 */ /* 0x001fca00078e0214 */
[----:B------:R2:W-:Y:S01]  /*26f0*/  STG.E desc[UR6][R20.64], R11 ;  /* 0x0000000b14007986 */ /* 0x0005e2000c101906 */
[----:B------:R-:W-:Y:S05]  /*2700*/  BRA `(.L_x_105) ;  /* 0x00000000006c7947 */ /* 0x000fea0003800000 */
.L_x_104:
[----:B------:R-:W-:Y:S02]  /*2710*/  ISETP.GT.AND P0, PT, R17, R3, PT ;  /* 0x000000031100720c */ /* 0x000fe40003f04270 */
[----:B------:R-:W-:Y:S02]  /*2720*/  PRMT R4, RZ, 0x7610, R4 ;  /* 0x00007610ff047816 */ /* 0x000fe40000000004 */
[----:B------:R-:W-:-:S13]  /*2730*/  ISETP.LT.OR P0, PT, R6, 0x2, P0 ;  /* 0x000000020600780c */ /* 0x000fda0000701670 */
[----:B------:R-:W-:Y:S05]  /*2740*/  @P0 BRA `(.L_x_105) ;  /* 0x00000000005c0947 */ /* 0x000fea0003800000 */
[----:B------:R-:W-:Y:S01]  /*2750*/  ISETP.NE.AND P0, PT, R14, -0x2, PT ;  /* 0xfffffffe0e00780c */ /* 0x000fe20003f05270 */
[----:B-----5:R-:W-:-:S12]  /*2760*/  FADD R0, R0, R11 ;  /* 0x0000000b00007221 */ /* 0x020fd80000000000 */
[----:B------:R-:W-:Y:S05]  /*2770*/  @P0 BRA `(.L_x_105) ;  /* 0x0000000000500947 */ /* 0x000fea0003800000 */
[----:B------:R-:W1:Y:S01]  /*2780*/  MUFU.RCP R2, R9 ;  /* 0x0000000900027308 */ /* 0x000e620000001000 */
[----:B------:R-:W-:Y:S07]  /*2790*/  BSSY.RECONVERGENT B0, `(.L_x_106) ;  /* 0x000000b000007945 */ /* 0x000fee0003800200 */
[----:B------:R-:W2:Y:S01]  /*27a0*/  FCHK P0, R0, R9 ;  /* 0x0000000900007302 */ /* 0x000ea20000000000 */
[----:B-1----:R-:W-:-:S04]  /*27b0*/  FFMA R13, -R9, R2, 1 ;  /* 0x3f800000090d7423 */ /* 0x002fc80000000102 */
[----:B------:R-:W-:-:S04]  /*27c0*/  FFMA R13, R2, R13, R2 ;  /* 0x0000000d020d7223 */ /* 0x000fc80000000002 */
[----:B------:R-:W-:-:S04]  /*27d0*/  FFMA R2, R0, R13, RZ ;  /* 0x0000000d00027223 */ /* 0x000fc800000000ff */
[----:B------:R-:W-:-:S04]  /*27e0*/  FFMA R4, -R9, R2, R0 ;  /* 0x0000000209047223 */ /* 0x000fc80000000100 */
[----:B------:R-:W-:Y:S01]  /*27f0*/  FFMA R2, R13, R4, R2 ;  /* 0x000000040d027223 */ /* 0x000fe20000000002 */
[----:B--2---:R-:W-:Y:S06]  /*2800*/  @!P0 BRA `(.L_x_107) ;  /* 0x00000000000c8947 */ /* 0x004fec0003800000 */
[----:B------:R-:W-:Y:S02]  /*2810*/  MOV R2, R9 ;  /* 0x0000000900027202 */ /* 0x000fe40000000f00 */
[----:B------:R-:W-:-:S07]  /*2820*/  MOV R4, 0x2840 ;  /* 0x0000284000047802 */ /* 0x000fce0000000f00 */
[----:B0-----:R-:W-:Y:S05]  /*2830*/  CALL.REL.NOINC `($__internal_1_$__cuda_sm3x_div_rn_noftz_f32_slowpath) ;  /* 0x0000000c00847944 */ /* 0x001fea0003c00000 */
.L_x_107:
[----:B------:R-:W-:Y:S05]  /*2840*/  BSYNC.RECONVERGENT B0 ;  /* 0x0000000000007941 */ /* 0x000fea0003800200 */
.L_x_106:
[----:B0-----:R-:W0:Y:S01]  /*2850*/  LDC.64 R20, c[0x0][0x3c0] ;  /* 0x0000f000ff147b82 */ /* 0x001e220000000a00 */
[----:B------:R-:W-:Y:S02]  /*2860*/  IMAD.IADD R13, R16, 0x1, R3 ;  /* 0x00000001100d7824 */ /* 0x000fe400078e0203 */
[----:B------:R-:W-:Y:S01]  /*2870*/  FADD R11, R11, -R2 ;  /* 0x800000020b0b7221 */ /* 0x000fe20000000000 */
[----:B------:R1:W-:Y:S01]  /*2880*/  STG.E desc[UR6][R22.64], R2 ;  /* 0x0000000216007986 */ /* 0x0003e2000c101906 */
[----:B------:R-:W-:Y:S02]  /*2890*/  HFMA2 R4, -RZ, RZ, 0, 5.9604644775390625e-08 ;  /* 0x00000001ff047431 */ /* 0x000fe400000001ff */
[----:B0-----:R-:W-:-:S05]  /*28a0*/  IMAD.WIDE R20, R13, 0x4, R20 ;  /* 0x000000040d147825 */ /* 0x001fca00078e0214 */
[----:B------:R1:W-:Y:S02]  /*28b0*/  STG.E desc[UR6][R20.64], R11 ;  /* 0x0000000b14007986 */ /* 0x0003e4000c101906 */
.L_x_105:
[----:B------:R-:W-:Y:S02]  /*28c0*/  IADD3 R17, PT, PT, R17, 0x1, RZ ;  /* 0x0000000111117810 */ /* 0x000fe40007ffe0ff */
[----:B------:R-:W-:Y:S02]  /*28d0*/  IADD3 R14, PT, PT, R14, 0x1, RZ ;  /* 0x000000010e0e7810 */ /* 0x000fe40007ffe0ff */
[----:B------:R-:W-:Y:S01]  /*28e0*/  IADD3 R12, PT, PT, R12, 0x1, RZ ;  /* 0x000000010c0c7810 */ /* 0x000fe20007ffe0ff */
[----:B------:R-:W-:Y:S06]  /*28f0*/  @P2 BRA `(.L_x_108) ;  /* 0xfffffffc00102947 */ /* 0x000fec000383ffff */
.L_x_103:
[----:B012---:R-:W0:Y:S02]  /*2900*/  LDC.64 R10, c[0x0][0x3a0] ;  /* 0x0000e800ff0a7b82 */ /* 0x007e240000000a00 */
[----:B0-----:R-:W-:-:S04]  /*2910*/  IADD3 R10, PT, PT, R11, R18, -R10 ;  /* 0x000000120b0a7210 */ /* 0x001fc80007ffe80a */
[----:B------:R-:W-:-:S13]  /*2920*/  ISETP.GT.U32.AND P0, PT, R10, -0x4, PT ;  /* 0xfffffffc0a00780c */ /* 0x000fda0003f04070 */
[----:B------:R-:W-:Y:S05]  /*2930*/  @P0 EXIT ;  /* 0x000000000000094d */ /* 0x000fea0003800000 */
[----:B------:R-:W-:Y:S01]  /*2940*/  IADD3 R18, PT, PT, R18, R11, R6 ;  /* 0x0000000b12127210 */ /* 0x000fe20007ffe006 */
[--C-:B------:R-:W-:Y:S01]  /*2950*/  IMAD.IADD R10, R16, 0x1, R17.reuse ;  /* 0x00000001100a7824 */ /* 0x100fe200078e0211 */
[----:B------:R-:W-:Y:S01]  /*2960*/  IADD3 R12, PT, PT, R17, 0x2, RZ ;  /* 0x00000002110c7810 */ /* 0x000fe20007ffe0ff */
[----:B------:R-:W0:Y:S01]  /*2970*/  LDCU UR4, c[0x0][0x3a0] ;  /* 0x00007400ff0477ac */ /* 0x000e220008000800 */
[----:B------:R-:W-:-:S07]  /*2980*/  IADD3 R11, PT, PT, R18, -0x2, -R17 ;  /* 0xfffffffe120b7810 */ /* 0x000fce0007ffe811 */
.L_x_125:
[----:B-1----:R-:W1:Y:S01]  /*2990*/  LDC.64 R20, c[0x0][0x380] ;  /* 0x0000e000ff147b82 */ /* 0x002e620000000a00 */
[----:B---3--:R-:W-:-:S07]  /*29a0*/  IADD3 R14, PT, PT, R12, -0x2, RZ ;  /* 0xfffffffe0c0e7810 */ /* 0x008fce0007ffe0ff */
[----:B--2---:R-:W2:Y:S01]  /*29b0*/  LDC.64 R18, c[0x0][0x3b0] ;  /* 0x0000ec00ff127b82 */ /* 0x004ea20000000a00 */
[----:B------:R-:W3:Y:S07]  /*29c0*/  S2R R16, SR_CTAID.X ;  /* 0x0000000000107919 */ /* 0x000eee0000002500 */
[----:B------:R-:W3:Y:S01]  /*29d0*/  LDC R17, c[0x0][0x3a0] ;  /* 0x0000e800ff117b82 */ /* 0x000ee20000000800 */
[----:B-1----:R-:W-:-:S07]  /*29e0*/  IMAD.WIDE R20, R14, 0x4, R20 ;  /* 0x000000040e147825 */ /* 0x002fce00078e0214 */
[----:B------:R-:W1:Y:S01]  /*29f0*/  LDC.64 R28, c[0x0][0x3c0] ;  /* 0x0000f000ff1c7b82 */ /* 0x000e620000000a00 */
[----:B------:R-:W4:Y:S01]  /*2a00*/  LDG.E.CONSTANT R13, desc[UR6][R20.64] ;  /* 0x00000006140d7981 */ /* 0x000f22000c1e9900 */
[----:B--2---:R-:W-:-:S04]  /*2a10*/  IMAD.WIDE R18, R10, 0x4, R18 ;  /* 0x000000040a127825 */ /* 0x004fc800078e0212 */
[----:B---3--:R-:W-:-:S04]  /*2a20*/  IMAD R17, R16, R17, R3 ;  /* 0x0000001110117224 */ /* 0x008fc800078e0203 */
[----:B-1----:R-:W-:Y:S01]  /*2a30*/  IMAD.WIDE R16, R17, 0x4, R28 ;  /* 0x0000000411107825 */ /* 0x002fe200078e021c */
[----:B----4-:R-:W-:-:S03]  /*2a40*/  FSETP.NE.AND P0, PT, |R13|, +INF , PT ;  /* 0x7f8000000d00780b */ /* 0x010fc60003f05200 */
[C---:B------:R-:W-:Y:S01]  /*2a50*/  FADD R15, R13.reuse, -R30 ;  /* 0x8000001e0d0f7221 */ /* 0x040fe20000000000 */
[----:B------:R-:W-:-:S09]  /*2a60*/  FADD R13, R13, -R24 ;  /* 0x800000180d0d7221 */ /* 0x000fd20000000000 */
[----:B------:R-:W-:Y:S01]  /*2a70*/  @P0 FFMA R30, R15, R5, R30 ;  /* 0x000000050f1e0223 */ /* 0x000fe2000000001e */
[----:B------:R-:W-:Y:S01]  /*2a80*/  @P0 FFMA R24, R13, R7, R24 ;  /* 0x000000070d180223 */ /* 0x000fe20000000018 */
[----:B------:R-:W-:-:S03]  /*2a90*/  LOP3.LUT P0, RZ, R4, 0xff, RZ, 0xc0, !PT ;  /* 0x000000ff04ff7812 */ /* 0x000fc6000780c0ff */
[----:B------:R-:W-:-:S05]  /*2aa0*/  FADD R25, R30, -R24 ;  /* 0x800000181e197221 */ /* 0x000fca0000000000 */
[----:B------:R1:W-:Y:S05]  /*2ab0*/  STG.E desc[UR6][R18.64], R25 ;  /* 0x0000001912007986 */ /* 0x0003ea000c101906 */
[----:B------:R-:W-:Y:S05]  /*2ac0*/  @P0 BRA `(.L_x_109) ;  /* 0x0000000000640947 */ /* 0x000fea0003800000 */
[----:B------:R-:W-:Y:S01]  /*2ad0*/  ISETP.GT.AND P0, PT, R14, R3, PT ;  /* 0x000000030e00720c */ /* 0x000fe20003f04270 */
[----:B------:R-:W-:-:S03]  /*2ae0*/  UPLOP3.LUT UP0, UPT, UPT, UPT, UPT, 0x80, 0x8 ;  /* 0x000000000008789c */ /* 0x000fc60003f0f070 */
[----:B------:R-:W-:-:S13]  /*2af0*/  ISETP.LT.OR P0, PT, R6, 0x2, P0 ;  /* 0x000000020600780c */ /* 0x000fda0000701670 */
[----:B------:R-:W-:Y:S05]  /*2b00*/  @P0 BRA `(.L_x_110) ;  /* 0x00000000007c0947 */ /* 0x000fea0003800000 */
[----:B------:R-:W-:Y:S01]  /*2b10*/  ISETP.NE.AND P0, PT, R11, RZ, PT ;  /* 0x000000ff0b00720c */ /* 0x000fe20003f05270 */
[----:B-----5:R-:W-:-:S12]  /*2b20*/  FADD R0, R0, R25 ;  /* 0x0000001900007221 */ /* 0x020fd80000000000 */
[----:B------:R-:W-:Y:S05]  /*2b30*/  @P0 BRA `(.L_x_110) ;  /* 0x0000000000700947 */ /* 0x000fea0003800000 */
[----:B------:R-:W2:Y:S01]  /*2b40*/  MUFU.RCP R2, R9 ;  /* 0x0000000900027308 */ /* 0x000ea20000001000 */
[----:B------:R-:W-:Y:S07]  /*2b50*/  BSSY.RECONVERGENT B0, `(.L_x_111) ;  /* 0x000000b000007945 */ /* 0x000fee0003800200 */
[----:B------:R-:W3:Y:S01]  /*2b60*/  FCHK P0, R0, R9 ;  /* 0x0000000900007302 */ /* 0x000ee20000000000 */
[----:B--2---:R-:W-:-:S04]  /*2b70*/  FFMA R13, -R9, R2, 1 ;  /* 0x3f800000090d7423 */ /* 0x004fc80000000102 */
[----:B------:R-:W-:-:S04]  /*2b80*/  FFMA R13, R2, R13, R2 ;  /* 0x0000000d020d7223 */ /* 0x000fc80000000002 */
[----:B------:R-:W-:-:S04]  /*2b90*/  FFMA R2, R0, R13, RZ ;  /* 0x0000000d00027223 */ /* 0x000fc800000000ff */
[----:B------:R-:W-:-:S04]  /*2ba0*/  FFMA R4, -R9, R2, R0 ;  /* 0x0000000209047223 */ /* 0x000fc80000000100 */
[----:B------:R-:W-:Y:S01]  /*2bb0*/  FFMA R2, R13, R4, R2 ;  /* 0x000000040d027223 */ /* 0x000fe20000000002 */
[----:B---3--:R-:W-:Y:S06]  /*2bc0*/  @!P0 BRA `(.L_x_112) ;  /* 0x00000000000c8947 */ /* 0x008fec0003800000 */
[----:B------:R-:W-:Y:S02]  /*2bd0*/  MOV R2, R9 ;  /* 0x0000000900027202 */ /* 0x000fe40000000f00 */
[----:B------:R-:W-:-:S07]  /*2be0*/  MOV R4, 0x2c00 ;  /* 0x00002c0000047802 */ /* 0x000fce0000000f00 */
[----:B01----:R-:W-:Y:S05]  /*2bf0*/  CALL.REL.NOINC `($__internal_1_$__cuda_sm3x_div_rn_noftz_f32_slowpath) ;  /* 0x0000000800947944 */ /* 0x003fea0003c00000 */
.L_x_112:
[----:B0-----:R-:W-:Y:S05]  /*2c00*/  BSYNC.RECONVERGENT B0 ;  /* 0x0000000000007941 */ /* 0x001fea0003800200 */
.L_x_111:
[----:B-1----:R-:W-:Y:S01]  /*2c10*/  FADD R25, R25, -R2 ;  /* 0x8000000219197221 */ /* 0x002fe20000000000 */
[----:B------:R2:W-:Y:S01]  /*2c20*/  STG.E desc[UR6][R22.64], R2 ;  /* 0x0000000216007986 */ /* 0x0005e2000c101906 */
[----:B------:R-:W-:-:S03]  /*2c30*/  UPLOP3.LUT UP0, UPT, UPT, UPT, UPT, 0x40, 0x4 ;  /* 0x000000000004789c */ /* 0x000fc60003f0e870 */
[----:B------:R2:W-:Y:S01]  /*2c40*/  STG.E desc[UR6][R16.64], R25 ;  /* 0x0000001910007986 */ /* 0x0005e2000c101906 */
[----:B------:R-:W-:Y:S07]  /*2c50*/  BRA `(.L_x_110) ;  /* 0x0000000000287947 */ /* 0x000fee0003800000 */
.L_x_109:
[----:B------:R-:W-:Y:S01]  /*2c60*/  ISETP.GE.AND P0, PT, R14, R3, PT ;  /* 0x000000030e00720c */ /* 0x000fe20003f06270 */
[----:B------:R-:W-:Y:S01]  /*2c70*/  FADD R13, -R2, R25 ;  /* 0x00000019020d7221 */ /* 0x000fe20000000100 */
[----:B------:R-:W-:-:S03]  /*2c80*/  UPLOP3.LUT UP0, UPT, UPT, UPT, UPT, 0x40, 0x4 ;  /* 0x000000000004789c */ /* 0x000fc60003f0e870 */
[----:B------:R-:W-:-:S08]  /*2c90*/  FFMA R2, R13, R8, R2 ;  /* 0x000000080d027223 */ /* 0x000fd00000000002 */
[----:B------:R-:W2:Y:S01]  /*2ca0*/  @P0 LDC.64 R26, c[0x0][0x3b8] ;  /* 0x0000ee00ff1a0b82 */ /* 0x000ea20000000a00 */
[----:B------:R-:W-:-:S04]  /*2cb0*/  @P0 IMAD.WIDE R28, R10, 0x4, R28 ;  /* 0x000000040a1c0825 */ /* 0x000fc800078e021c */
[----:B-1----:R-:W-:Y:S01]  /*2cc0*/  @P0 FADD R25, -R2, R25 ;  /* 0x0000001902190221 */ /* 0x002fe20000000100 */
[----:B--2---:R-:W-:-:S05]  /*2cd0*/  @P0 IMAD.WIDE R26, R10, 0x4, R26 ;  /* 0x000000040a1a0825 */ /* 0x004fca00078e021a */
[----:B------:R3:W-:Y:S04]  /*2ce0*/  @P0 STG.E desc[UR6][R26.64], R2 ;  /* 0x000000021a000986 */ /* 0x0007e8000c101906 */
[----:B------:R3:W-:Y:S02]  /*2cf0*/  @P0 STG.E desc[UR6][R28.64], R25 ;  /* 0x000000191c000986 */ /* 0x0007e4000c101906 */
.L_x_110:
[----:B------:R-:W4:Y:S02]  /*2d00*/  LDG.E.CONSTANT R13, desc[UR6][R20.64+0x4] ;  /* 0x00000406140d7981 */ /* 0x000f24000c1e9900 */
[----:B----4-:R-:W-:Y:S01]  /*2d10*/  FSETP.NE.AND P0, PT, |R13|, +INF , PT ;  /* 0x7f8000000d00780b */ /* 0x010fe20003f05200 */
[--C-:B------:R-:W-:Y:S01]  /*2d20*/  FADD R15, -R30, R13.reuse ;  /* 0x0000000d1e0f7221 */ /* 0x100fe20000000100 */
[----:B------:R-:W-:-:S11]  /*2d30*/  FADD R13, -R24, R13 ;  /* 0x0000000d180d7221 */ /* 0x000fd60000000100 */
[----:B------:R-:W-:Y:S01]  /*2d40*/  @P0 FFMA R30, R15, R5, R30 ;  /* 0x000000050f1e0223 */ /* 0x000fe2000000001e */
[----:B------:R-:W-:-:S04]  /*2d50*/  @P0 FFMA R24, R13, R7, R24 ;  /* 0x000000070d180223 */ /* 0x000fc80000000018 */
[----:B-123--:R-:W-:-:S05]  /*2d60*/  MOV R25, R30 ;  /* 0x0000001e00197202 */ /* 0x00efca0000000f00 */
[----:B------:R-:W-:-:S05]  /*2d70*/  FADD R27, R25, -R24 ;  /* 0x80000018191b7221 */ /* 0x000fca0000000000 */
[----:B------:R1:W-:Y:S01]  /*2d80*/  STG.E desc[UR6][R18.64+0x4], R27 ;  /* 0x0000041b12007986 */ /* 0x0003e2000c101906 */
[----:B------:R-:W-:Y:S05]  /*2d90*/  BRA.U UP0, `(.L_x_113) ;  /* 0x0000000100387547 */ /* 0x000fea000b800000 */
[----:B------:R-:W-:Y:S02]  /*2da0*/  VIADD R4, R12, 0xffffffff ;  /* 0xffffffff0c047836 */ /* 0x000fe40000000000 */
[----:B------:R-:W-:Y:S01]  /*2db0*/  FADD R13, -R2, R27 ;  /* 0x0000001b020d7221 */ /* 0x000fe20000000100 */
[----:B------:R-:W-:Y:S02]  /*2dc0*/  UPLOP3.LUT UP0, UPT, UPT, UPT, UPT, 0x40, 0x4 ;  /* 0x000000000004789c */ /* 0x000fe40003f0e870 */
[----:B------:R-:W-:Y:S01]  /*2dd0*/  ISETP.GE.AND P0, PT, R4, R3, PT ;  /* 0x000000030400720c */ /* 0x000fe20003f06270 */
[----:B------:R-:W-:-:S12]  /*2de0*/  FFMA R2, R13, R8, R2 ;  /* 0x000000080d027223 */ /* 0x000fd80000000002 */
[----:B------:R-:W-:Y:S05]  /*2df0*/  @!P0 BRA `(.L_x_114) ;  /* 0x0000000000808947 */ /* 0x000fea0003800000 */
[----:B------:R-:W2:Y:S01]  /*2e00*/  LDC.64 R28, c[0x0][0x3b8] ;  /* 0x0000ee00ff1c7b82 */ /* 0x000ea20000000a00 */
[----:B-1----:R-:W-:-:S07]  /*2e10*/  FADD R27, -R2, R27 ;  /* 0x0000001b021b7221 */ /* 0x002fce0000000100 */
[----:B------:R-:W1:Y:S01]  /*2e20*/  LDC.64 R14, c[0x0][0x3c0] ;  /* 0x0000f000ff0e7b82 */ /* 0x000e620000000a00 */
[----:B--2---:R-:W-:-:S05]  /*2e30*/  IMAD.WIDE R28, R10, 0x4, R28 ;  /* 0x000000040a1c7825 */ /* 0x004fca00078e021c */
[----:B------:R2:W-:Y:S01]  /*2e40*/  STG.E desc[UR6][R28.64+0x4], R2 ;  /* 0x000004021c007986 */ /* 0x0005e2000c101906 */
[----:B-1----:R-:W-:-:S05]  /*2e50*/  IMAD.WIDE R14, R10, 0x4, R14 ;  /* 0x000000040a0e7825 */ /* 0x002fca00078e020e */
[----:B------:R2:W-:Y:S01]  /*2e60*/  STG.E desc[UR6][R14.64+0x4], R27 ;  /* 0x0000041b0e007986 */ /* 0x0005e2000c101906 */
[----:B------:R-:W-:Y:S05]  /*2e70*/  BRA `(.L_x_114) ;  /* 0x0000000000607947 */ /* 0x000fea0003800000 */
.L_x_113:
[----:B------:R-:W-:Y:S01]  /*2e80*/  ISETP.GE.AND P0, PT, R14, R3, PT ;  /* 0x000000030e00720c */ /* 0x000fe20003f06270 */
[----:B------:R-:W-:-:S03]  /*2e90*/  UPLOP3.LUT UP0, UPT, UPT, UPT, UPT, 0x80, 0x8 ;  /* 0x000000000008789c */ /* 0x000fc60003f0f070 */
[----:B------:R-:W-:-:S13]  /*2ea0*/  ISETP.LT.OR P0, PT, R6, 0x2, P0 ;  /* 0x000000020600780c */ /* 0x000fda0000701670 */
[----:B------:R-:W-:Y:S05]  /*2eb0*/  @P0 BRA `(.L_x_114) ;  /* 0x0000000000500947 */ /* 0x000fea0003800000 */
[----:B------:R-:W-:Y:S01]  /*2ec0*/  ISETP.NE.AND P0, PT, R11, 0x1, PT ;  /* 0x000000010b00780c */ /* 0x000fe20003f05270 */
        /* <DEDUP_REMOVED lines=14> */
.L_x_116:
[----:B0-----:R-:W-:Y:S05]  /*2fb0*/  BSYNC.RECONVERGENT B0 ;  /* 0x0000000000007941 */ /* 0x001fea0003800200 */
.L_x_115:
[----:B-1----:R-:W-:Y:S01]  /*2fc0*/  FADD R27, R27, -R2 ;  /* 0x800000021b1b7221 */ /* 0x002fe20000000000 */
[----:B------:R3:W-:Y:S01]  /*2fd0*/  STG.E desc[UR6][R22.64], R2 ;  /* 0x0000000216007986 */ /* 0x0007e2000c101906 */
[----:B------:R-:W-:-:S03]  /*2fe0*/  UPLOP3.LUT UP0, UPT, UPT, UPT, UPT, 0x40, 0x4 ;  /* 0x000000000004789c */ /* 0x000fc60003f0e870 */
[----:B------:R3:W-:Y:S08]  /*2ff0*/  STG.E desc[UR6][R16.64], R27 ;  /* 0x0000001b10007986 */ /* 0x0007f0000c101906 */
.L_x_114:
[----:B------:R-:W4:Y:S02]  /*3000*/  LDG.E.CONSTANT R4, desc[UR6][R20.64+0x8] ;  /* 0x0000080614047981 */ /* 0x000f24000c1e9900 */
[----:B----4-:R-:W-:Y:S01]  /*3010*/  FSETP.NE.AND P0, PT, |R4|, +INF , PT ;  /* 0x7f8000000400780b */ /* 0x010fe20003f05200 */
[--C-:B--2---:R-:W-:Y:S01]  /*3020*/  FADD R14, -R25, R4.reuse ;  /* 0x00000004190e7221 */ /* 0x104fe20000000100 */
[----:B------:R-:W-:-:S11]  /*3030*/  FADD R13, -R24, R4 ;  /* 0x00000004180d7221 */ /* 0x000fd60000000100 */
[----:B------:R-:W-:Y:S01]  /*3040*/  @P0 FFMA R25, R14, R5, R25 ;  /* 0x000000050e190223 */ /* 0x000fe20000000019 */
[----:B------:R-:W-:-:S04]  /*3050*/  @P0 FFMA R24, R13, R7, R24 ;  /* 0x000000070d180223 */ /* 0x000fc80000000018 */
[----:B-1-3--:R-:W-:-:S05]  /*3060*/  FADD R27, R25, -R24 ;  /* 0x80000018191b7221 */ /* 0x00afca0000000000 */
[----:B------:R1:W-:Y:S01]  /*3070*/  STG.E desc[UR6][R18.64+0x8], R27 ;  /* 0x0000081b12007986 */ /* 0x0003e2000c101906 */
[----:B------:R-:W-:Y:S05]  /*3080*/  BRA.U UP0, `(.L_x_117) ;  /* 0x0000000100347547 */ /* 0x000fea000b800000 */
[----:B------:R-:W-:Y:S01]  /*3090*/  ISETP.GE.AND P0, PT, R12, R3, PT ;  /* 0x000000030c00720c */ /* 0x000fe20003f06270 */
[----:B------:R-:W-:Y:S01]  /*30a0*/  FADD R13, -R2, R27 ;  /* 0x0000001b020d7221 */ /* 0x000fe20000000100 */
[----:B------:R-:W-:-:S03]  /*30b0*/  UPLOP3.LUT UP0, UPT, UPT, UPT, UPT, 0x40, 0x4 ;  /* 0x000000000004789c */ /* 0x000fc60003f0e870 */
[----:B------:R-:W-:-:S08]  /*30c0*/  FFMA R2, R13, R8, R2 ;  /* 0x000000080d027223 */ /* 0x000fd00000000002 */
        /* <DEDUP_REMOVED lines=9> */
.L_x_117:
[----:B------:R-:W-:Y:S01]  /*3160*/  ISETP.GT.AND P0, PT, R12, R3, PT ;  /* 0x000000030c00720c */ /* 0x000fe20003f04270 */
        /* <DEDUP_REMOVED lines=18> */
.L_x_120:
[----:B0-----:R-:W-:Y:S05]  /*3290*/  BSYNC.RECONVERGENT B0 ;  /* 0x0000000000007941 */ /* 0x001fea0003800200 */
.L_x_119:
[----:B-1----:R-:W-:Y:S01]  /*32a0*/  FADD R27, R27, -R2 ;  /* 0x800000021b1b7221 */ /* 0x002fe20000000000 */
[----:B------:R2:W-:Y:S01]  /*32b0*/  STG.E desc[UR6][R22.64], R2 ;  /* 0x0000000216007986 */ /* 0x0005e2000c101906 */
[----:B------:R-:W-:-:S03]  /*32c0*/  UPLOP3.LUT UP0, UPT, UPT, UPT, UPT, 0x40, 0x4 ;  /* 0x000000000004789c */ /* 0x000fc60003f0e870 */
[----:B------:R2:W-:Y:S08]  /*32d0*/  STG.E desc[UR6][R16.64], R27 ;  /* 0x0000001b10007986 */ /* 0x0005f0000c101906 */
.L_x_118:
[----:B------:R-:W4:Y:S02]  /*32e0*/  LDG.E.CONSTANT R20, desc[UR6][R20.64+0xc] ;  /* 0x00000c0614147981 */ /* 0x000f24000c1e9900 */
[----:B----4-:R-:W-:Y:S01]  /*32f0*/  FSETP.NE.AND P0, PT, |R20|, +INF , PT ;  /* 0x7f8000001400780b */ /* 0x010fe20003f05200 */
[--C-:B------:R-:W-:Y:S01]  /*3300*/  FADD R4, -R25, R20.reuse ;  /* 0x0000001419047221 */ /* 0x100fe20000000100 */
[----:B------:R-:W-:-:S11]  /*3310*/  FADD R13, -R24, R20 ;  /* 0x00000014180d7221 */ /* 0x000fd60000000100 */
[----:B------:R-:W-:Y:S01]  /*3320*/  @P0 FFMA R25, R4, R5, R25 ;  /* 0x0000000504190223 */ /* 0x000fe20000000019 */
[----:B------:R-:W-:Y:S01]  /*3330*/  @P0 FFMA R24, R13, R7, R24 ;  /* 0x000000070d180223 */ /* 0x000fe20000000018 */
[----:B------:R-:W-:-:S03]  /*3340*/  IADD3 R4, PT, PT, R12, 0x1, RZ ;  /* 0x000000010c047810 */ /* 0x000fc60007ffe0ff */
[----:B-123--:R-:W-:Y:S01]  /*3350*/  FADD R27, R25, -R24 ;  /* 0x80000018191b7221 */ /* 0x00efe20000000000 */
[----:B------:R-:W-:-:S04]  /*3360*/  MOV R30, R25 ;  /* 0x00000019001e7202 */ /* 0x000fc80000000f00 */
[----:B------:R1:W-:Y:S01]  /*3370*/  STG.E desc[UR6][R18.64+0xc], R27 ;  /* 0x00000c1b12007986 */ /* 0x0003e2000c101906 */
[----:B------:R-:W-:Y:S05]  /*3380*/  BRA.U UP0, `(.L_x_121) ;  /* 0x0000000100347547 */ /* 0x000fea000b800000 */
[----:B------:R-:W-:Y:S01]  /*3390*/  ISETP.GE.AND P0, PT, R4, R3, PT ;  /* 0x000000030400720c */ /* 0x000fe20003f06270 */
[----:B------:R-:W-:Y:S01]  /*33a0*/  FADD R13, -R2, R27 ;  /* 0x0000001b020d7221 */ /* 0x000fe20000000100 */
[----:B------:R-:W-:-:S03]  /*33b0*/  IMAD.MOV.U32 R4, RZ, RZ, 0x1 ;  /* 0x00000001ff047424 */ /* 0x000fc600078e00ff */
        /* <DEDUP_REMOVED lines=10> */
.L_x_121:
[----:B------:R-:W-:Y:S02]  /*3460*/  ISETP.GT.AND P0, PT, R4, R3, PT ;  /* 0x000000030400720c */ /* 0x000fe40003f04270 */
[----:B------:R-:W-:Y:S02]  /*3470*/  PRMT R4, RZ, 0x7610, R4 ;  /* 0x00007610ff047816 */ /* 0x000fe40000000004 */
        /* <DEDUP_REMOVED lines=17> */
.L_x_124:
[----:B0-----:R-:W-:Y:S05]  /*3590*/  BSYNC.RECONVERGENT B0 ;  /* 0x0000000000007941 */ /* 0x001fea0003800200 */
.L_x_123:
[----:B-1----:R-:W-:Y:S01]  /*35a0*/  FADD R27, R27, -R2 ;  /* 0x800000021b1b7221 */ /* 0x002fe20000000000 */
[----:B------:R2:W-:Y:S01]  /*35b0*/  STG.E desc[UR6][R22.64], R2 ;  /* 0x0000000216007986 */ /* 0x0005e2000c101906 */
[----:B------:R-:W-:-:S03]  /*35c0*/  HFMA2 R4, -RZ, RZ, 0, 5.9604644775390625e-08 ;  /* 0x00000001ff047431 */ /* 0x000fc600000001ff */
[----:B------:R2:W-:Y:S04]  /*35d0*/  STG.E desc[UR6][R16.64], R27 ;  /* 0x0000001b10007986 */ /* 0x0005e8000c101906 */
.L_x_122:
[C---:B------:R-:W-:Y:S01]  /*35e0*/  IADD3 R13, PT, PT, R12.reuse, 0x2, RZ ;  /* 0x000000020c0d7810 */ /* 0x040fe20007ffe0ff */
[----:B------:R-:W-:Y:S01]  /*35f0*/  VIADD R11, R11, 0xfffffffc ;  /* 0xfffffffc0b0b7836 */ /* 0x000fe20000000000 */
[----:B------:R-:W-:Y:S02]  /*3600*/  IADD3 R12, PT, PT, R12, 0x4, RZ ;  /* 0x000000040c0c7810 */ /* 0x000fe40007ffe0ff */
[----:B0-----:R-:W-:Y:S02]  /*3610*/  ISETP.GE.AND P0, PT, R13, UR4, PT ;  /* 0x000000040d007c0c */ /* 0x001fe4000bf06270 */
[----:B------:R-:W-:-:S11]  /*3620*/  IADD3 R10, PT, PT, R10, 0x4, RZ ;  /* 0x000000040a0a7810 */ /* 0x000fd60007ffe0ff */
[----:B------:R-:W-:Y:S05]  /*3630*/  @!P0 BRA `(.L_x_125) ;  /* 0xfffffff000d48947 */ /* 0x000fea000383ffff */
[----:B------:R-:W-:Y:S05]  /*3640*/  EXIT ;  /* 0x000000000000794d */ /* 0x000fea0003800000 */
        .weak           $__internal_1_$__cuda_sm3x_div_rn_noftz_f32_slowpath
        .type           $__internal_1_$__cuda_sm3x_div_rn_noftz_f32_slowpath,@function
        .size           $__internal_1_$__cuda_sm3x_div_rn_noftz_f32_slowpath,(.L_x_139 - $__internal_1_$__cuda_sm3x_div_rn_noftz_f32_slowpath)
$__internal_1_$__cuda_sm3x_div_rn_noftz_f32_slowpath:
[----:B------:R-:W-:Y:S01]  /*3650*/  SHF.R.U32.HI R13, RZ, 0x17, R2 ;  /* 0x00000017ff0d7819 */ /* 0x000fe20000011602 */
[----:B------:R-:W-:Y:S01]  /*3660*/  BSSY.RECONVERGENT B1, `(.L_x_126) ;  /* 0x0000063000017945 */ /* 0x000fe20003800200 */
[----:B------:R-:W-:Y:S02]  /*3670*/  SHF.R.U32.HI R26, RZ, 0x17, R0 ;  /* 0x00000017ff1a7819 */ /* 0x000fe40000011600 */
[----:B------:R-:W-:Y:S02]  /*3680*/  LOP3.LUT R13, R13, 0xff, RZ, 0xc0, !PT ;  /* 0x000000ff0d0d7812 */ /* 0x000fe400078ec0ff */
[----:B------:R-:W-:Y:S02]  /*3690*/  LOP3.LUT R26, R26, 0xff, RZ, 0xc0, !PT ;  /* 0x000000ff1a1a7812 */ /* 0x000fe400078ec0ff */
[----:B------:R-:W-:Y:S02]  /*36a0*/  IADD3 R28, PT, PT, R13, -0x1, RZ ;  /* 0xffffffff0d1c7810 */ /* 0x000fe40007ffe0ff */
[----:B------:R-:W-:-:S02]  /*36b0*/  IADD3 R29, PT, PT, R26, -0x1, RZ ;  /* 0xffffffff1a1d7810 */ /* 0x000fc40007ffe0ff */
[----:B------:R-:W-:Y:S02]  /*36c0*/  ISETP.GT.U32.AND P0, PT, R28, 0xfd, PT ;  /* 0x000000fd1c00780c */ /* 0x000fe40003f04070 */
[----:B------:R-:W-:Y:S02]  /*36d0*/  MOV R31, R0 ;  /* 0x00000000001f7202 */ /* 0x000fe40000000f00 */
[----:B------:R-:W-:-:S13]  /*36e0*/  ISETP.GT.U32.OR P0, PT, R29, 0xfd, P0 ;  /* 0x000000fd1d00780c */ /* 0x000fda0000704470 */
[----:B------:R-:W-:Y:S01]  /*36f0*/  @!P0 IMAD.MOV.U32 R15, RZ, RZ, RZ ;  /* 0x000000ffff0f8224 */ /* 0x000fe200078e00ff */
[----:B------:R-:W-:Y:S06]  /*3700*/  @!P0 BRA `(.L_x_127) ;  /* 0x00000000005c8947 */ /* 0x000fec0003800000 */
[----:B------:R-:W-:Y:S02]  /*3710*/  FSETP.GTU.FTZ.AND P0, PT, |R0|, +INF , PT ;  /* 0x7f8000000000780b */ /* 0x000fe40003f1c200 */
[----:B------:R-:W-:-:S04]  /*3720*/  FSETP.GTU.FTZ.AND P1, PT, |R2|, +INF , PT ;  /* 0x7f8000000200780b */ /* 0x000fc80003f3c200 */
[----:B------:R-:W-:-:S13]  /*3730*/  PLOP3.LUT P0, PT, P0, P1, PT, 0xf8, 0x8f ;  /* 0x00000000008f781c */ /* 0x000fda0000703f70 */
[----:B------:R-:W-:Y:S05]  /*3740*/  @P0 BRA `(.L_x_128) ;  /* 0x00000004004c0947 */ /* 0x000fea0003800000 */
[----:B------:R-:W-:-:S13]  /*3750*/  LOP3.LUT P0, RZ, R2, 0x7fffffff, R31, 0xc8, !PT ;  /* 0x7fffffff02ff7812 */ /* 0x000fda000780c81f */
[----:B------:R-:W-:Y:S05]  /*3760*/  @!P0 BRA `(.L_x_129) ;  /* 0x00000004003c8947 */ /* 0x000fea0003800000 */
[----:B------:R-:W-:Y:S02]  /*3770*/  FSETP.NEU.FTZ.AND P3, PT, |R0|, +INF , PT ;  /* 0x7f8000000000780b */ /* 0x000fe40003f7d200 */
        /* <DEDUP_REMOVED lines=12> */
[----:B------:R-:W-:Y:S01]  /*3840*/  @!P0 FFMA R31, R0, 1.84467440737095516160e+19, RZ ;  /* 0x5f800000001f8823 */ /* 0x000fe200000000ff */
[----:B------:R-:W-:Y:S01]  /*3850*/  @!P0 MOV R15, 0xffffffc0 ;  /* 0xffffffc0000f8802 */ /* 0x000fe20000000f00 */
[----:B------:R-:W-:-:S03]  /*3860*/  @!P1 FFMA R2, R2, 1.84467440737095516160e+19, RZ ;  /* 0x5f80000002029823 */ /* 0x000fc600000000ff */
[----:B------:R-:W-:-:S07]  /*3870*/  @!P1 IADD3 R15, PT, PT, R15, 0x40, RZ ;  /* 0x000000400f0f9810 */ /* 0x000fce0007ffe0ff */
.L_x_127:
[----:B------:R-:W-:Y:S01]  /*3880*/  LEA R29, R13, 0xc0800000, 0x17 ;  /* 0xc08000000d1d7811 */ /* 0x000fe200078eb8ff */
[----:B------:R-:W-:Y:S01]  /*3890*/  VIADD R26, R26, 0xffffff81 ;  /* 0xffffff811a1a7836 */ /* 0x000fe20000000000 */
[----:B------:R-:W-:Y:S02]  /*38a0*/  BSSY.RECONVERGENT B2, `(.L_x_132) ;  /* 0x0000035000027945 */ /* 0x000fe40003800200 */
[----:B------:R-:W-:Y:S01]  /*38b0*/  IADD3 R32, PT, PT, -R29, R2, RZ ;  /* 0x000000021d207210 */ /* 0x000fe20007ffe1ff */
[C---:B------:R-:W-:Y:S01]  /*38c0*/  IMAD R2, R26.reuse, -0x800000, R31 ;  /* 0xff8000001a027824 */ /* 0x040fe200078e021f */
[----:B------:R-:W-:Y:S02]  /*38d0*/  IADD3 R26, PT, PT, R26, 0x7f, -R13 ;  /* 0x0000007f1a1a7810 */ /* 0x000fe40007ffe80d */
[----:B------:R-:W0:Y:S01]  /*38e0*/  MUFU.RCP R28, R32 ;  /* 0x00000020001c7308 */ /* 0x000e220000001000 */
[----:B------:R-:W-:Y:S01]  /*38f0*/  FADD.FTZ R29, -R32, -RZ ;  /* 0x800000ff201d7221 */ /* 0x000fe20000010100 */
[----:B------:R-:W-:-:S03]  /*3900*/  IADD3 R15, PT, PT, R26, R15, RZ ;  /* 0x0000000f1a0f7210 */ /* 0x000fc60007ffe0ff */
[----:B0-----:R-:W-:-:S04]  /*3910*/  FFMA R33, R28, R29, 1 ;  /* 0x3f8000001c217423 */ /* 0x001fc8000000001d */
[----:B------:R-:W-:-:S04]  /*3920*/  FFMA R33, R28, R33, R28 ;  /* 0x000000211c217223 */ /* 0x000fc8000000001c */
[----:B------:R-:W-:-:S04]  /*3930*/  FFMA R28, R2, R33, RZ ;  /* 0x00000021021c7223 */ /* 0x000fc800000000ff */
[----:B------:R-:W-:-:S04]  /*3940*/  FFMA R31, R29, R28, R2 ;  /* 0x0000001c1d1f7223 */ /* 0x000fc80000000002 */
[----:B------:R-:W-:-:S04]  /*3950*/  FFMA R28, R33, R31, R28 ;  /* 0x0000001f211c7223 */ /* 0x000fc8000000001c */
[----:B------:R-:W-:-:S04]  /*3960*/  FFMA R29, R29, R28, R2 ;  /* 0x0000001c1d1d7223 */ /* 0x000fc80000000002 */
        /* <DEDUP_REMOVED lines=17> */
[----:B------:R-:W-:Y:S02]  /*3a80*/  IADD3 R28, PT, PT, R13, 0x20, RZ ;  /* 0x000000200d1c7810 */ /* 0x000fe40007ffe0ff */
[----:B------:R-:W-:Y:S02]  /*3a90*/  LOP3.LUT R15, R15, 0x7fffff, RZ, 0xc0, !PT ;  /* 0x007fffff0f0f7812 */ /* 0x000fe400078ec0ff */
[----:B------:R-:W-:Y:S02]  /*3aa0*/  ISETP.NE.AND P3, PT, R13, RZ, PT ;  /* 0x000000ff0d00720c */ /* 0x000fe40003f65270 */
        /* <DEDUP_REMOVED lines=16> */
.L_x_134:
[----:B------:R-:W-:-:S04]  /*3bb0*/  LOP3.LUT R2, R2, 0x80000000, RZ, 0xc0, !PT ;  /* 0x8000000002027812 */ /* 0x000fc800078ec0ff */
[----:B------:R-:W-:Y:S01]  /*3bc0*/  LOP3.LUT R2, R2, 0x7f800000, RZ, 0xfc, !PT ;  /* 0x7f80000002027812 */ /* 0x000fe200078efcff */
[----:B------:R-:W-:Y:S06]  /*3bd0*/  BRA `(.L_x_135) ;  /* 0x0000000000047947 */ /* 0x000fec0003800000 */
.L_x_133:
[----:B------:R-:W-:-:S07]  /*3be0*/  LEA R2, R15, R2, 0x17 ;  /* 0x000000020f027211 */ /* 0x000fce00078eb8ff */
.L_x_135:
[----:B------:R-:W-:Y:S05]  /*3bf0*/  BSYNC.RECONVERGENT B2 ;  /* 0x0000000000027941 */ /* 0x000fea0003800200 */
.L_x_132:
[----:B------:R-:W-:Y:S05]  /*3c00*/  BRA `(.L_x_136) ;  /* 0x0000000000207947 */ /* 0x000fea0003800000 */
.L_x_131:
[----:B------:R-:W-:-:S04]  /*3c10*/  LOP3.LUT R2, R2, 0x80000000, R31, 0x48, !PT ;  /* 0x8000000002027812 */ /* 0x000fc800078e481f */
[----:B------:R-:W-:Y:S01]  /*3c20*/  LOP3.LUT R2, R2, 0x7f800000, RZ, 0xfc, !PT ;  /* 0x7f80000002027812 */ /* 0x000fe200078efcff */
[----:B------:R-:W-:Y:S06]  /*3c30*/  BRA `(.L_x_136) ;  /* 0x0000000000147947 */ /* 0x000fec0003800000 */
.L_x_130:
[----:B------:R-:W-:Y:S01]  /*3c40*/  LOP3.LUT R2, R2, 0x80000000, R31, 0x48, !PT ;  /* 0x8000000002027812 */ /* 0x000fe200078e481f */
[----:B------:R-:W-:Y:S06]  /*3c50*/  BRA `(.L_x_136) ;  /* 0x00000000000c7947 */ /* 0x000fec0003800000 */
.L_x_129:
[----:B------:R-:W0:Y:S01]  /*3c60*/  MUFU.RSQ R2, -QNAN ;  /* 0xffc0000000027908 */ /* 0x000e220000001400 */
[----:B------:R-:W-:Y:S05]  /*3c70*/  BRA `(.L_x_136) ;  /* 0x0000000000047947 */ /* 0x000fea0003800000 */
.L_x_128:
[----:B------:R-:W-:-:S07]  /*3c80*/  FADD.FTZ R2, R0, R2 ;  /* 0x0000000200027221 */ /* 0x000fce0000010000 */
.L_x_136:
[----:B------:R-:W-:Y:S05]  /*3c90*/  BSYNC.RECONVERGENT B1 ;  /* 0x0000000000017941 */ /* 0x000fea0003800200 */
.L_x_126:
[----:B------:R-:W-:Y:S01]  /*3ca0*/  HFMA2 R29, -RZ, RZ, 0, 0 ;  /* 0x00000000ff1d7431 */ /* 0x000fe200000001ff */
[----:B------:R-:W-:-:S04]  /*3cb0*/  MOV R28, R4 ;  /* 0x00000004001c7202 */ /* 0x000fc80000000f00 */
[----:B0-----:R-:W-:Y:S05]  /*3cc0*/  RET.REL.NODEC R28 `(macd_batch_f32) ;  /* 0xffffffc01ccc7950 */ /* 0x001fea0003c3ffff */
.L_x_137:
        /* <DEDUP_REMOVED lines=11> */
.L_x_139:


//--------------------- .nv.shared.reserved.0     --------------------------
	.section	.nv.shared.reserved.0,"aw",@nobits
	.weak		__nv_reservedSMEM_offset_0_alias
	.size		__nv_reservedSMEM_offset_0_alias, 0, 64
	.other		__nv_reservedSMEM_offset_0_alias,@"STO_CUDA_RESERVED_SHARED STV_DEFAULT"
__nv_reservedSMEM_offset_0_alias:
	.zero		0
	.zero		64


//--------------------- .nv.constant0.macd_many_series_one_param_f32 --------------------------
	.section	.nv.constant0.macd_many_series_one_param_f32,"a",@progbits
	.sectionflags	@""
	.align	4
.nv.constant0.macd_many_series_one_param_f32:
	.zero		960


//--------------------- .nv.constant0.macd_batch_f32 --------------------------
	.section	.nv.constant0.macd_batch_f32,"a",@progbits
	.sectionflags	@""
	.align	4
.nv.constant0.macd_batch_f32:
	.zero		968


//--------------------- SYMBOLS --------------------------

	.type		.nv.reservedSmem.offset0,@object
	.size		.nv.reservedSmem.offset0,0x4
